//
// Generated by NVIDIA NVVM Compiler
//
// Compiler Build ID: CL-36424714
// Cuda compilation tools, release 13.0, V13.0.88
// Based on NVVM 20.0.0
//

.version 9.0
.target sm_100
.address_size 64

	// .globl	_Z7initRNGP17curandStateXORWOWPf
.global .align 4 .b8 precalc_xorwow_matrix[102400];
.global .align 4 .b8 precalc_xorwow_offset_matrix[102400];
.global .align 4 .b8 mrg32k3aM1[2304];
.global .align 4 .b8 mrg32k3aM2[2304];
.global .align 4 .b8 mrg32k3aM1SubSeq[2016];
.global .align 4 .b8 mrg32k3aM2SubSeq[2016];
.global .align 4 .b8 mrg32k3aM1Seq[2304];
.global .align 4 .b8 mrg32k3aM2Seq[2304];
.const .align 8 .b8 __cr_lgamma_table[72];
// _ZZ6run_GAP6InsectiS0_P17curandStateXORWOWiP9warp_dataiE6shared has been demoted
// _ZZ6run_GAP6InsectiS0_P17curandStateXORWOWiP9warp_dataiE4swap has been demoted
// _ZZ6run_GAP6InsectiS0_P17curandStateXORWOWiP9warp_dataiE10_warp_data_$_0 has been demoted
// _ZZ6run_GAP6InsectiS0_P17curandStateXORWOWiP9warp_dataiE10_warp_data_$_1 has been demoted
// _ZZ6run_GAP6InsectiS0_P17curandStateXORWOWiP9warp_dataiE10_warp_data_$_2 has been demoted
// _ZZ6run_GAP6InsectiS0_P17curandStateXORWOWiP9warp_dataiE10_warp_data_$_3 has been demoted
// _ZZ6run_GAP6InsectiS0_P17curandStateXORWOWiP9warp_dataiE10_warp_data_$_4 has been demoted
// _ZZ6run_GAP6InsectiS0_P17curandStateXORWOWiP9warp_dataiE10_warp_data_$_5 has been demoted
// _ZZ6run_GAP6InsectiS0_P17curandStateXORWOWiP9warp_dataiE10_warp_data_$_6 has been demoted

.visible .entry _Z7initRNGP17curandStateXORWOWPf(
	.param .u64 .ptr .align 1 _Z7initRNGP17curandStateXORWOWPf_param_0,
	.param .u64 .ptr .align 1 _Z7initRNGP17curandStateXORWOWPf_param_1
)
{
	.reg .pred 	%p<24>;
	.reg .b32 	%r<406>;
	.reg .b64 	%rd<18>;

	ld.param.u64 	%rd8, [_Z7initRNGP17curandStateXORWOWPf_param_0];
	cvta.to.global.u64 	%rd9, %rd8;
	mov.u32 	%r182, %ctaid.x;
	mov.u32 	%r183, %ntid.x;
	mov.u32 	%r184, %tid.x;
	mad.lo.s32 	%r185, %r182, %r183, %r184;
	cvt.u64.u32 	%rd17, %r185;
	mul.wide.u32 	%rd10, %r185, 48;
	add.s64 	%rd2, %rd9, %rd10;
	mov.b32 	%r186, 1579956774;
	mov.b32 	%r187, 818366761;
	st.global.v2.u32 	[%rd2], {%r187, %r186};
	mov.b32 	%r188, -123459836;
	mov.b32 	%r189, 1128937716;
	st.global.v2.u32 	[%rd2+8], {%r189, %r188};
	mov.b32 	%r190, 1462283306;
	mov.b32 	%r191, -589760388;
	st.global.v2.u32 	[%rd2+16], {%r191, %r190};
	setp.eq.s32 	%p1, %r185, 0;
	@%p1 bra 	$L__BB0_42;
	mov.b32 	%r312, 0;
	mov.u64 	%rd12, precalc_xorwow_matrix;
$L__BB0_2:
	and.b64  	%rd4, %rd17, 3;
	setp.eq.s64 	%p2, %rd4, 0;
	@%p2 bra 	$L__BB0_41;
	mul.wide.u32 	%rd11, %r312, 3200;
	add.s64 	%rd5, %rd12, %rd11;
	cvt.u32.u64 	%r2, %rd4;
	mov.b32 	%r313, 0;
$L__BB0_4:
	mov.b32 	%r326, 0;
	mov.u32 	%r327, %r326;
	mov.u32 	%r328, %r326;
	mov.u32 	%r329, %r326;
	mov.u32 	%r330, %r326;
	mov.u32 	%r319, %r326;
$L__BB0_5:
	mul.wide.u32 	%rd13, %r319, 4;
	add.s64 	%rd14, %rd2, %rd13;
	ld.global.u32 	%r10, [%rd14+4];
	shl.b32 	%r11, %r319, 5;
	mov.b32 	%r325, 0;
$L__BB0_6:
	.pragma "nounroll";
	shr.u32 	%r196, %r10, %r325;
	and.b32  	%r197, %r196, 1;
	setp.eq.b32 	%p3, %r197, 1;
	not.pred 	%p4, %p3;
	add.s32 	%r198, %r11, %r325;
	mul.lo.s32 	%r199, %r198, 5;
	mul.wide.u32 	%rd15, %r199, 4;
	add.s64 	%rd6, %rd5, %rd15;
	@%p4 bra 	$L__BB0_8;
	ld.global.u32 	%r200, [%rd6];
	xor.b32  	%r330, %r330, %r200;
	ld.global.u32 	%r201, [%rd6+4];
	xor.b32  	%r329, %r329, %r201;
	ld.global.u32 	%r202, [%rd6+8];
	xor.b32  	%r328, %r328, %r202;
	ld.global.u32 	%r203, [%rd6+12];
	xor.b32  	%r327, %r327, %r203;
	ld.global.u32 	%r204, [%rd6+16];
	xor.b32  	%r326, %r326, %r204;
$L__BB0_8:
	and.b32  	%r206, %r196, 2;
	setp.eq.s32 	%p5, %r206, 0;
	@%p5 bra 	$L__BB0_10;
	ld.global.u32 	%r207, [%rd6+20];
	xor.b32  	%r330, %r330, %r207;
	ld.global.u32 	%r208, [%rd6+24];
	xor.b32  	%r329, %r329, %r208;
	ld.global.u32 	%r209, [%rd6+28];
	xor.b32  	%r328, %r328, %r209;
	ld.global.u32 	%r210, [%rd6+32];
	xor.b32  	%r327, %r327, %r210;
	ld.global.u32 	%r211, [%rd6+36];
	xor.b32  	%r326, %r326, %r211;
$L__BB0_10:
	and.b32  	%r213, %r196, 4;
	setp.eq.s32 	%p6, %r213, 0;
	@%p6 bra 	$L__BB0_12;
	ld.global.u32 	%r214, [%rd6+40];
	xor.b32  	%r330, %r330, %r214;
	ld.global.u32 	%r215, [%rd6+44];
	xor.b32  	%r329, %r329, %r215;
	ld.global.u32 	%r216, [%rd6+48];
	xor.b32  	%r328, %r328, %r216;
	ld.global.u32 	%r217, [%rd6+52];
	xor.b32  	%r327, %r327, %r217;
	ld.global.u32 	%r218, [%rd6+56];
	xor.b32  	%r326, %r326, %r218;
$L__BB0_12:
	and.b32  	%r220, %r196, 8;
	setp.eq.s32 	%p7, %r220, 0;
	@%p7 bra 	$L__BB0_14;
	ld.global.u32 	%r221, [%rd6+60];
	xor.b32  	%r330, %r330, %r221;
	ld.global.u32 	%r222, [%rd6+64];
	xor.b32  	%r329, %r329, %r222;
	ld.global.u32 	%r223, [%rd6+68];
	xor.b32  	%r328, %r328, %r223;
	ld.global.u32 	%r224, [%rd6+72];
	xor.b32  	%r327, %r327, %r224;
	ld.global.u32 	%r225, [%rd6+76];
	xor.b32  	%r326, %r326, %r225;
$L__BB0_14:
	and.b32  	%r227, %r196, 16;
	setp.eq.s32 	%p8, %r227, 0;
	@%p8 bra 	$L__BB0_16;
	ld.global.u32 	%r228, [%rd6+80];
	xor.b32  	%r330, %r330, %r228;
	ld.global.u32 	%r229, [%rd6+84];
	xor.b32  	%r329, %r329, %r229;
	ld.global.u32 	%r230, [%rd6+88];
	xor.b32  	%r328, %r328, %r230;
	ld.global.u32 	%r231, [%rd6+92];
	xor.b32  	%r327, %r327, %r231;
	ld.global.u32 	%r232, [%rd6+96];
	xor.b32  	%r326, %r326, %r232;
$L__BB0_16:
	and.b32  	%r234, %r196, 32;
	setp.eq.s32 	%p9, %r234, 0;
	@%p9 bra 	$L__BB0_18;
	ld.global.u32 	%r235, [%rd6+100];
	xor.b32  	%r330, %r330, %r235;
	ld.global.u32 	%r236, [%rd6+104];
	xor.b32  	%r329, %r329, %r236;
	ld.global.u32 	%r237, [%rd6+108];
	xor.b32  	%r328, %r328, %r237;
	ld.global.u32 	%r238, [%rd6+112];
	xor.b32  	%r327, %r327, %r238;
	ld.global.u32 	%r239, [%rd6+116];
	xor.b32  	%r326, %r326, %r239;
$L__BB0_18:
	and.b32  	%r241, %r196, 64;
	setp.eq.s32 	%p10, %r241, 0;
	@%p10 bra 	$L__BB0_20;
	ld.global.u32 	%r242, [%rd6+120];
	xor.b32  	%r330, %r330, %r242;
	ld.global.u32 	%r243, [%rd6+124];
	xor.b32  	%r329, %r329, %r243;
	ld.global.u32 	%r244, [%rd6+128];
	xor.b32  	%r328, %r328, %r244;
	ld.global.u32 	%r245, [%rd6+132];
	xor.b32  	%r327, %r327, %r245;
	ld.global.u32 	%r246, [%rd6+136];
	xor.b32  	%r326, %r326, %r246;
$L__BB0_20:
	and.b32  	%r248, %r196, 128;
	setp.eq.s32 	%p11, %r248, 0;
	@%p11 bra 	$L__BB0_22;
	ld.global.u32 	%r249, [%rd6+140];
	xor.b32  	%r330, %r330, %r249;
	ld.global.u32 	%r250, [%rd6+144];
	xor.b32  	%r329, %r329, %r250;
	ld.global.u32 	%r251, [%rd6+148];
	xor.b32  	%r328, %r328, %r251;
	ld.global.u32 	%r252, [%rd6+152];
	xor.b32  	%r327, %r327, %r252;
	ld.global.u32 	%r253, [%rd6+156];
	xor.b32  	%r326, %r326, %r253;
$L__BB0_22:
	and.b32  	%r255, %r196, 256;
	setp.eq.s32 	%p12, %r255, 0;
	@%p12 bra 	$L__BB0_24;
	ld.global.u32 	%r256, [%rd6+160];
	xor.b32  	%r330, %r330, %r256;
	ld.global.u32 	%r257, [%rd6+164];
	xor.b32  	%r329, %r329, %r257;
	ld.global.u32 	%r258, [%rd6+168];
	xor.b32  	%r328, %r328, %r258;
	ld.global.u32 	%r259, [%rd6+172];
	xor.b32  	%r327, %r327, %r259;
	ld.global.u32 	%r260, [%rd6+176];
	xor.b32  	%r326, %r326, %r260;
$L__BB0_24:
	and.b32  	%r262, %r196, 512;
	setp.eq.s32 	%p13, %r262, 0;
	@%p13 bra 	$L__BB0_26;
	ld.global.u32 	%r263, [%rd6+180];
	xor.b32  	%r330, %r330, %r263;
	ld.global.u32 	%r264, [%rd6+184];
	xor.b32  	%r329, %r329, %r264;
	ld.global.u32 	%r265, [%rd6+188];
	xor.b32  	%r328, %r328, %r265;
	ld.global.u32 	%r266, [%rd6+192];
	xor.b32  	%r327, %r327, %r266;
	ld.global.u32 	%r267, [%rd6+196];
	xor.b32  	%r326, %r326, %r267;
$L__BB0_26:
	and.b32  	%r269, %r196, 1024;
	setp.eq.s32 	%p14, %r269, 0;
	@%p14 bra 	$L__BB0_28;
	ld.global.u32 	%r270, [%rd6+200];
	xor.b32  	%r330, %r330, %r270;
	ld.global.u32 	%r271, [%rd6+204];
	xor.b32  	%r329, %r329, %r271;
	ld.global.u32 	%r272, [%rd6+208];
	xor.b32  	%r328, %r328, %r272;
	ld.global.u32 	%r273, [%rd6+212];
	xor.b32  	%r327, %r327, %r273;
	ld.global.u32 	%r274, [%rd6+216];
	xor.b32  	%r326, %r326, %r274;
$L__BB0_28:
	and.b32  	%r276, %r196, 2048;
	setp.eq.s32 	%p15, %r276, 0;
	@%p15 bra 	$L__BB0_30;
	ld.global.u32 	%r277, [%rd6+220];
	xor.b32  	%r330, %r330, %r277;
	ld.global.u32 	%r278, [%rd6+224];
	xor.b32  	%r329, %r329, %r278;
	ld.global.u32 	%r279, [%rd6+228];
	xor.b32  	%r328, %r328, %r279;
	ld.global.u32 	%r280, [%rd6+232];
	xor.b32  	%r327, %r327, %r280;
	ld.global.u32 	%r281, [%rd6+236];
	xor.b32  	%r326, %r326, %r281;
$L__BB0_30:
	and.b32  	%r283, %r196, 4096;
	setp.eq.s32 	%p16, %r283, 0;
	@%p16 bra 	$L__BB0_32;
	ld.global.u32 	%r284, [%rd6+240];
	xor.b32  	%r330, %r330, %r284;
	ld.global.u32 	%r285, [%rd6+244];
	xor.b32  	%r329, %r329, %r285;
	ld.global.u32 	%r286, [%rd6+248];
	xor.b32  	%r328, %r328, %r286;
	ld.global.u32 	%r287, [%rd6+252];
	xor.b32  	%r327, %r327, %r287;
	ld.global.u32 	%r288, [%rd6+256];
	xor.b32  	%r326, %r326, %r288;
$L__BB0_32:
	and.b32  	%r290, %r196, 8192;
	setp.eq.s32 	%p17, %r290, 0;
	@%p17 bra 	$L__BB0_34;
	ld.global.u32 	%r291, [%rd6+260];
	xor.b32  	%r330, %r330, %r291;
	ld.global.u32 	%r292, [%rd6+264];
	xor.b32  	%r329, %r329, %r292;
	ld.global.u32 	%r293, [%rd6+268];
	xor.b32  	%r328, %r328, %r293;
	ld.global.u32 	%r294, [%rd6+272];
	xor.b32  	%r327, %r327, %r294;
	ld.global.u32 	%r295, [%rd6+276];
	xor.b32  	%r326, %r326, %r295;
$L__BB0_34:
	and.b32  	%r297, %r196, 16384;
	setp.eq.s32 	%p18, %r297, 0;
	@%p18 bra 	$L__BB0_36;
	ld.global.u32 	%r298, [%rd6+280];
	xor.b32  	%r330, %r330, %r298;
	ld.global.u32 	%r299, [%rd6+284];
	xor.b32  	%r329, %r329, %r299;
	ld.global.u32 	%r300, [%rd6+288];
	xor.b32  	%r328, %r328, %r300;
	ld.global.u32 	%r301, [%rd6+292];
	xor.b32  	%r327, %r327, %r301;
	ld.global.u32 	%r302, [%rd6+296];
	xor.b32  	%r326, %r326, %r302;
$L__BB0_36:
	and.b32  	%r304, %r196, 32768;
	setp.eq.s32 	%p19, %r304, 0;
	@%p19 bra 	$L__BB0_38;
	ld.global.u32 	%r305, [%rd6+300];
	xor.b32  	%r330, %r330, %r305;
	ld.global.u32 	%r306, [%rd6+304];
	xor.b32  	%r329, %r329, %r306;
	ld.global.u32 	%r307, [%rd6+308];
	xor.b32  	%r328, %r328, %r307;
	ld.global.u32 	%r308, [%rd6+312];
	xor.b32  	%r327, %r327, %r308;
	ld.global.u32 	%r309, [%rd6+316];
	xor.b32  	%r326, %r326, %r309;
$L__BB0_38:
	add.s32 	%r325, %r325, 16;
	setp.ne.s32 	%p20, %r325, 32;
	@%p20 bra 	$L__BB0_6;
	mad.lo.s32 	%r310, %r319, -31, %r11;
	add.s32 	%r319, %r310, 1;
	setp.ne.s32 	%p21, %r319, 5;
	@%p21 bra 	$L__BB0_5;
	st.global.u32 	[%rd2+4], %r330;
	st.global.u32 	[%rd2+8], %r329;
	st.global.u32 	[%rd2+12], %r328;
	st.global.u32 	[%rd2+16], %r327;
	st.global.u32 	[%rd2+20], %r326;
	add.s32 	%r313, %r313, 1;
	setp.lt.u32 	%p22, %r313, %r2;
	@%p22 bra 	$L__BB0_4;
$L__BB0_41:
	shr.u64 	%rd7, %rd17, 2;
	add.s32 	%r312, %r312, 1;
	setp.gt.u64 	%p23, %rd17, 3;
	mov.u64 	%rd17, %rd7;
	@%p23 bra 	$L__BB0_2;
$L__BB0_42:
	mov.b32 	%r311, 0;
	st.global.v2.u32 	[%rd2+24], {%r311, %r311};
	st.global.u32 	[%rd2+32], %r311;
	mov.b64 	%rd16, 0;
	st.global.u64 	[%rd2+40], %rd16;
	ret;

}
	// .globl	_Z6run_GAP6InsectiS0_P17curandStateXORWOWiP9warp_datai
.visible .entry _Z6run_GAP6InsectiS0_P17curandStateXORWOWiP9warp_datai(
	.param .u64 .ptr .align 1 _Z6run_GAP6InsectiS0_P17curandStateXORWOWiP9warp_datai_param_0,
	.param .u32 _Z6run_GAP6InsectiS0_P17curandStateXORWOWiP9warp_datai_param_1,
	.param .u64 .ptr .align 1 _Z6run_GAP6InsectiS0_P17curandStateXORWOWiP9warp_datai_param_2,
	.param .u64 .ptr .align 1 _Z6run_GAP6InsectiS0_P17curandStateXORWOWiP9warp_datai_param_3,
	.param .u32 _Z6run_GAP6InsectiS0_P17curandStateXORWOWiP9warp_datai_param_4,
	.param .u64 .ptr .align 1 _Z6run_GAP6InsectiS0_P17curandStateXORWOWiP9warp_datai_param_5,
	.param .u32 _Z6run_GAP6InsectiS0_P17curandStateXORWOWiP9warp_datai_param_6
)
{
	.reg .pred 	%p<73>;
	.reg .b32 	%r<417>;
	.reg .b32 	%f<91>;
	.reg .b64 	%rd<20>;
	.reg .b64 	%fd<3>;
	// demoted variable
	.shared .align 4 .b8 _ZZ6run_GAP6InsectiS0_P17curandStateXORWOWiP9warp_dataiE6shared[768];
	// demoted variable
	.shared .align 4 .b8 _ZZ6run_GAP6InsectiS0_P17curandStateXORWOWiP9warp_dataiE4swap[768];
	// demoted variable
	.shared .align 4 .f32 _ZZ6run_GAP6InsectiS0_P17curandStateXORWOWiP9warp_dataiE10_warp_data_$_0;
	// demoted variable
	.shared .align 4 .u32 _ZZ6run_GAP6InsectiS0_P17curandStateXORWOWiP9warp_dataiE10_warp_data_$_1;
	// demoted variable
	.shared .align 4 .f32 _ZZ6run_GAP6InsectiS0_P17curandStateXORWOWiP9warp_dataiE10_warp_data_$_2;
	// demoted variable
	.shared .align 4 .u32 _ZZ6run_GAP6InsectiS0_P17curandStateXORWOWiP9warp_dataiE10_warp_data_$_3;
	// demoted variable
	.shared .align 4 .u32 _ZZ6run_GAP6InsectiS0_P17curandStateXORWOWiP9warp_dataiE10_warp_data_$_4;
	// demoted variable
	.shared .align 4 .u32 _ZZ6run_GAP6InsectiS0_P17curandStateXORWOWiP9warp_dataiE10_warp_data_$_5;
	// demoted variable
	.shared .align 4 .u32 _ZZ6run_GAP6InsectiS0_P17curandStateXORWOWiP9warp_dataiE10_warp_data_$_6;
	ld.param.u64 	%rd5, [_Z6run_GAP6InsectiS0_P17curandStateXORWOWiP9warp_datai_param_0];
	ld.param.u32 	%r52, [_Z6run_GAP6InsectiS0_P17curandStateXORWOWiP9warp_datai_param_1];
	ld.param.u64 	%rd4, [_Z6run_GAP6InsectiS0_P17curandStateXORWOWiP9warp_datai_param_2];
	ld.param.u64 	%rd6, [_Z6run_GAP6InsectiS0_P17curandStateXORWOWiP9warp_datai_param_3];
	ld.param.u64 	%rd7, [_Z6run_GAP6InsectiS0_P17curandStateXORWOWiP9warp_datai_param_5];
	cvta.to.global.u64 	%rd1, %rd7;
	cvta.to.global.u64 	%rd8, %rd5;
	cvta.to.global.u64 	%rd9, %rd6;
	mov.u32 	%r55, %ctaid.x;
	mov.u32 	%r1, %ntid.x;
	// begin inline asm
	mov.u32 %r53, %laneid;
	// end inline asm
	// begin inline asm
	mov.u32 %r54, %warpid;
	// end inline asm
	mov.u32 	%r56, %tid.x;
	mad.lo.s32 	%r4, %r55, %r1, %r56;
	mul.wide.u32 	%rd10, %r4, 48;
	add.s64 	%rd11, %rd9, %rd10;
	ld.global.v2.u32 	{%r5, %r57}, [%rd11];
	ld.global.v2.u32 	{%r405, %r6}, [%rd11+8];
	ld.global.u32 	%r58, [%rd11+20];
	shr.u32 	%r59, %r57, 2;
	xor.b32  	%r60, %r59, %r57;
	shl.b32 	%r61, %r58, 4;
	shl.b32 	%r62, %r60, 1;
	xor.b32  	%r63, %r61, %r62;
	xor.b32  	%r64, %r63, %r58;
	xor.b32  	%r407, %r64, %r60;
	add.s32 	%r406, %r5, 362437;
	add.s32 	%r65, %r407, %r406;
	cvt.rn.f32.u32 	%f13, %r65;
	fma.rn.f32 	%f14, %f13, 0f2F800000, 0f2F000000;
	mul.wide.u32 	%rd12, %r4, 12;
	add.s64 	%rd13, %rd8, %rd12;
	add.s64 	%rd2, %rd13, 4;
	mov.b32 	%r66, 0;
	st.global.u32 	[%rd13+4], %r66;
	st.global.u32 	[%rd13+8], %r66;
	mov.u32 	%r67, _ZZ6run_GAP6InsectiS0_P17curandStateXORWOWiP9warp_dataiE6shared;
	mad.lo.s32 	%r10, %r53, 12, %r67;
	ld.global.u32 	%r408, [%rd13];
	st.shared.u32 	[%r10+4], %r66;
	mul.wide.u32 	%rd14, %r54, 32;
	add.s64 	%rd3, %rd1, %rd14;
	ld.global.f32 	%f15, [%rd3];
	st.shared.f32 	[_ZZ6run_GAP6InsectiS0_P17curandStateXORWOWiP9warp_dataiE10_warp_data_$_0], %f15;
	ld.global.u32 	%r68, [%rd3+4];
	st.shared.u32 	[_ZZ6run_GAP6InsectiS0_P17curandStateXORWOWiP9warp_dataiE10_warp_data_$_1], %r68;
	ld.global.f32 	%f16, [%rd3+8];
	st.shared.f32 	[_ZZ6run_GAP6InsectiS0_P17curandStateXORWOWiP9warp_dataiE10_warp_data_$_2], %f16;
	ld.global.u32 	%r69, [%rd3+16];
	st.shared.u32 	[_ZZ6run_GAP6InsectiS0_P17curandStateXORWOWiP9warp_dataiE10_warp_data_$_3], %r69;
	ld.global.u32 	%r70, [%rd3+20];
	st.shared.u32 	[_ZZ6run_GAP6InsectiS0_P17curandStateXORWOWiP9warp_dataiE10_warp_data_$_4], %r70;
	st.shared.u32 	[_ZZ6run_GAP6InsectiS0_P17curandStateXORWOWiP9warp_dataiE10_warp_data_$_5], %r55;
	st.shared.u32 	[_ZZ6run_GAP6InsectiS0_P17curandStateXORWOWiP9warp_dataiE10_warp_data_$_6], %r54;
	add.s32 	%r71, %r54, 1;
	cvt.rn.f64.u32 	%fd1, %r71;
	mul.f64 	%fd2, %fd1, 0d3F847AE147AE147B;
	cvt.rn.f32.f64 	%f17, %fd2;
	setp.geu.f32 	%p1, %f14, %f17;
	@%p1 bra 	$L__BB1_2;
	shr.u32 	%r72, %r405, 2;
	xor.b32  	%r73, %r72, %r405;
	shl.b32 	%r74, %r407, 4;
	shl.b32 	%r75, %r73, 1;
	xor.b32  	%r76, %r75, %r74;
	xor.b32  	%r77, %r76, %r73;
	xor.b32  	%r407, %r77, %r407;
	add.s32 	%r406, %r5, 724874;
	add.s32 	%r78, %r407, %r406;
	cvt.rn.f32.u32 	%f18, %r78;
	fma.rn.f32 	%f19, %f18, 0f2F800000, 0f2F000000;
	mul.f32 	%f20, %f19, 0f41C80000;
	cvt.rzi.s32.f32 	%r79, %f20;
	mov.b32 	%r80, 1;
	shl.b32 	%r81, %r80, %r79;
	and.b32  	%r82, %r408, %r81;
	setp.eq.s32 	%p2, %r82, 0;
	selp.b32 	%r83, %r81, 0, %p2;
	or.b32  	%r408, %r83, %r408;
	mov.u32 	%r405, %r6;
$L__BB1_2:
	st.shared.u32 	[%r10], %r408;
	bar.warp.sync 	-1;
	ld.shared.u32 	%r84, [%r10];
	xor.b32  	%r85, %r84, %r52;
	not.b32 	%r86, %r85;
	and.b32  	%r87, %r86, 1;
	shr.u32 	%r88, %r85, 1;
	not.b32 	%r89, %r88;
	and.b32  	%r90, %r89, 1;
	add.s32 	%r91, %r87, %r90;
	shr.u32 	%r92, %r85, 2;
	not.b32 	%r93, %r92;
	and.b32  	%r94, %r93, 1;
	add.s32 	%r95, %r91, %r94;
	shr.u32 	%r96, %r85, 3;
	not.b32 	%r97, %r96;
	and.b32  	%r98, %r97, 1;
	add.s32 	%r99, %r95, %r98;
	shr.u32 	%r100, %r85, 4;
	not.b32 	%r101, %r100;
	and.b32  	%r102, %r101, 1;
	add.s32 	%r103, %r99, %r102;
	shr.u32 	%r104, %r85, 5;
	not.b32 	%r105, %r104;
	and.b32  	%r106, %r105, 1;
	add.s32 	%r107, %r103, %r106;
	shr.u32 	%r108, %r85, 6;
	not.b32 	%r109, %r108;
	and.b32  	%r110, %r109, 1;
	add.s32 	%r111, %r107, %r110;
	shr.u32 	%r112, %r85, 7;
	not.b32 	%r113, %r112;
	and.b32  	%r114, %r113, 1;
	add.s32 	%r115, %r111, %r114;
	shr.u32 	%r116, %r85, 8;
	not.b32 	%r117, %r116;
	and.b32  	%r118, %r117, 1;
	add.s32 	%r119, %r115, %r118;
	shr.u32 	%r120, %r85, 9;
	not.b32 	%r121, %r120;
	and.b32  	%r122, %r121, 1;
	add.s32 	%r123, %r119, %r122;
	shr.u32 	%r124, %r85, 10;
	not.b32 	%r125, %r124;
	and.b32  	%r126, %r125, 1;
	add.s32 	%r127, %r123, %r126;
	shr.u32 	%r128, %r85, 11;
	not.b32 	%r129, %r128;
	and.b32  	%r130, %r129, 1;
	add.s32 	%r131, %r127, %r130;
	shr.u32 	%r132, %r85, 12;
	not.b32 	%r133, %r132;
	and.b32  	%r134, %r133, 1;
	add.s32 	%r135, %r131, %r134;
	shr.u32 	%r136, %r85, 13;
	not.b32 	%r137, %r136;
	and.b32  	%r138, %r137, 1;
	add.s32 	%r139, %r135, %r138;
	shr.u32 	%r140, %r85, 14;
	not.b32 	%r141, %r140;
	and.b32  	%r142, %r141, 1;
	add.s32 	%r143, %r139, %r142;
	shr.u32 	%r144, %r85, 15;
	not.b32 	%r145, %r144;
	and.b32  	%r146, %r145, 1;
	add.s32 	%r147, %r143, %r146;
	shr.u32 	%r148, %r85, 16;
	not.b32 	%r149, %r148;
	and.b32  	%r150, %r149, 1;
	add.s32 	%r151, %r147, %r150;
	shr.u32 	%r152, %r85, 17;
	not.b32 	%r153, %r152;
	and.b32  	%r154, %r153, 1;
	add.s32 	%r155, %r151, %r154;
	shr.u32 	%r156, %r85, 18;
	not.b32 	%r157, %r156;
	and.b32  	%r158, %r157, 1;
	add.s32 	%r159, %r155, %r158;
	shr.u32 	%r160, %r85, 19;
	not.b32 	%r161, %r160;
	and.b32  	%r162, %r161, 1;
	add.s32 	%r163, %r159, %r162;
	shr.u32 	%r164, %r85, 20;
	not.b32 	%r165, %r164;
	and.b32  	%r166, %r165, 1;
	add.s32 	%r167, %r163, %r166;
	shr.u32 	%r168, %r85, 21;
	not.b32 	%r169, %r168;
	and.b32  	%r170, %r169, 1;
	add.s32 	%r171, %r167, %r170;
	shr.u32 	%r172, %r85, 22;
	not.b32 	%r173, %r172;
	and.b32  	%r174, %r173, 1;
	add.s32 	%r175, %r171, %r174;
	shr.u32 	%r176, %r85, 23;
	not.b32 	%r177, %r176;
	and.b32  	%r178, %r177, 1;
	add.s32 	%r179, %r175, %r178;
	shr.u32 	%r180, %r85, 24;
	not.b32 	%r181, %r180;
	and.b32  	%r182, %r181, 1;
	add.s32 	%r19, %r179, %r182;
	bar.warp.sync 	-1;
	setp.eq.s32 	%p3, %r19, 25;
	@%p3 bra 	$L__BB1_5;
	setp.ne.s32 	%p4, %r19, 0;
	@%p4 bra 	$L__BB1_6;
	mov.b32 	%r186, 1028443341;
	st.shared.u32 	[%r10+4], %r186;
	bra.uni 	$L__BB1_7;
$L__BB1_5:
	mov.b32 	%r183, 1259902592;
	st.shared.u32 	[%r10+4], %r183;
	mov.b32 	%r184, 1010101010;
	st.shared.u32 	[_ZZ6run_GAP6InsectiS0_P17curandStateXORWOWiP9warp_dataiE10_warp_data_$_3], %r184;
	ld.shared.u32 	%r185, [%r10];
	st.shared.u32 	[_ZZ6run_GAP6InsectiS0_P17curandStateXORWOWiP9warp_dataiE10_warp_data_$_4], %r185;
	bra.uni 	$L__BB1_7;
$L__BB1_6:
	cvt.rn.f32.u32 	%f21, %r19;
	div.rn.f32 	%f22, %f21, 0f41C80000;
	st.shared.f32 	[%r10+4], %f22;
$L__BB1_7:
	bar.warp.sync 	-1;
	// begin inline asm
	mov.u32 %r187, %laneid;
	// end inline asm
	mov.b32 	%r259, 1;
	// begin inline asm
	bfe.u32 %r188, %r187, %r259, 1;
	// end inline asm
	mov.b32 	%r262, 0;
	// begin inline asm
	bfe.u32 %r191, %r187, %r262, 1;
	// end inline asm
	xor.b32  	%r263, %r191, %r188;
	shfl.sync.bfly.b32	%r264|%p5, %r53, 1, 31, -1;
	mov.u32 	%r265, _ZZ6run_GAP6InsectiS0_P17curandStateXORWOWiP9warp_dataiE6shared;
	mad.lo.s32 	%r266, %r264, 12, %r265;
	ld.shared.f32 	%f23, [%r266+4];
	ld.shared.f32 	%f24, [%r10+4];
	setp.lt.f32 	%p6, %f24, %f23;
	selp.u32 	%r267, 1, 0, %p6;
	setp.eq.s32 	%p7, %r263, %r267;
	selp.b32 	%r268, %r264, %r53, %p7;
	mov.b32 	%r256, 2;
	// begin inline asm
	bfe.u32 %r194, %r187, %r256, 1;
	// end inline asm
	// begin inline asm
	bfe.u32 %r197, %r187, %r259, 1;
	// end inline asm
	xor.b32  	%r269, %r197, %r194;
	shfl.sync.bfly.b32	%r270|%p8, %r268, 2, 31, -1;
	mad.lo.s32 	%r271, %r270, 12, %r265;
	ld.shared.f32 	%f25, [%r271+4];
	mad.lo.s32 	%r272, %r268, 12, %r265;
	ld.shared.f32 	%f26, [%r272+4];
	setp.lt.f32 	%p9, %f26, %f25;
	selp.u32 	%r273, 1, 0, %p9;
	setp.eq.s32 	%p10, %r269, %r273;
	selp.b32 	%r274, %r270, %r268, %p10;
	// begin inline asm
	bfe.u32 %r200, %r187, %r256, 1;
	// end inline asm
	// begin inline asm
	bfe.u32 %r203, %r187, %r262, 1;
	// end inline asm
	xor.b32  	%r275, %r203, %r200;
	shfl.sync.bfly.b32	%r276|%p11, %r274, 1, 31, -1;
	mad.lo.s32 	%r277, %r276, 12, %r265;
	ld.shared.f32 	%f27, [%r277+4];
	mad.lo.s32 	%r278, %r274, 12, %r265;
	ld.shared.f32 	%f28, [%r278+4];
	setp.lt.f32 	%p12, %f28, %f27;
	selp.u32 	%r279, 1, 0, %p12;
	setp.eq.s32 	%p13, %r275, %r279;
	selp.b32 	%r280, %r276, %r274, %p13;
	mov.b32 	%r253, 3;
	// begin inline asm
	bfe.u32 %r206, %r187, %r253, 1;
	// end inline asm
	// begin inline asm
	bfe.u32 %r209, %r187, %r256, 1;
	// end inline asm
	xor.b32  	%r281, %r209, %r206;
	shfl.sync.bfly.b32	%r282|%p14, %r280, 4, 31, -1;
	mad.lo.s32 	%r283, %r282, 12, %r265;
	ld.shared.f32 	%f29, [%r283+4];
	mad.lo.s32 	%r284, %r280, 12, %r265;
	ld.shared.f32 	%f30, [%r284+4];
	setp.lt.f32 	%p15, %f30, %f29;
	selp.u32 	%r285, 1, 0, %p15;
	setp.eq.s32 	%p16, %r281, %r285;
	selp.b32 	%r286, %r282, %r280, %p16;
	// begin inline asm
	bfe.u32 %r212, %r187, %r253, 1;
	// end inline asm
	// begin inline asm
	bfe.u32 %r215, %r187, %r259, 1;
	// end inline asm
	xor.b32  	%r287, %r215, %r212;
	shfl.sync.bfly.b32	%r288|%p17, %r286, 2, 31, -1;
	mad.lo.s32 	%r289, %r288, 12, %r265;
	ld.shared.f32 	%f31, [%r289+4];
	mad.lo.s32 	%r290, %r286, 12, %r265;
	ld.shared.f32 	%f32, [%r290+4];
	setp.lt.f32 	%p18, %f32, %f31;
	selp.u32 	%r291, 1, 0, %p18;
	setp.eq.s32 	%p19, %r287, %r291;
	selp.b32 	%r292, %r288, %r286, %p19;
	// begin inline asm
	bfe.u32 %r218, %r187, %r253, 1;
	// end inline asm
	// begin inline asm
	bfe.u32 %r221, %r187, %r262, 1;
	// end inline asm
	xor.b32  	%r293, %r221, %r218;
	shfl.sync.bfly.b32	%r294|%p20, %r292, 1, 31, -1;
	mad.lo.s32 	%r295, %r294, 12, %r265;
	ld.shared.f32 	%f33, [%r295+4];
	mad.lo.s32 	%r296, %r292, 12, %r265;
	ld.shared.f32 	%f34, [%r296+4];
	setp.lt.f32 	%p21, %f34, %f33;
	selp.u32 	%r297, 1, 0, %p21;
	setp.eq.s32 	%p22, %r293, %r297;
	selp.b32 	%r298, %r294, %r292, %p22;
	mov.b32 	%r250, 4;
	// begin inline asm
	bfe.u32 %r224, %r187, %r250, 1;
	// end inline asm
	// begin inline asm
	bfe.u32 %r227, %r187, %r253, 1;
	// end inline asm
	xor.b32  	%r299, %r227, %r224;
	shfl.sync.bfly.b32	%r300|%p23, %r298, 8, 31, -1;
	mad.lo.s32 	%r301, %r300, 12, %r265;
	ld.shared.f32 	%f35, [%r301+4];
	mad.lo.s32 	%r302, %r298, 12, %r265;
	ld.shared.f32 	%f36, [%r302+4];
	setp.lt.f32 	%p24, %f36, %f35;
	selp.u32 	%r303, 1, 0, %p24;
	setp.eq.s32 	%p25, %r299, %r303;
	selp.b32 	%r304, %r300, %r298, %p25;
	// begin inline asm
	bfe.u32 %r230, %r187, %r250, 1;
	// end inline asm
	// begin inline asm
	bfe.u32 %r233, %r187, %r256, 1;
	// end inline asm
	xor.b32  	%r305, %r233, %r230;
	shfl.sync.bfly.b32	%r306|%p26, %r304, 4, 31, -1;
	mad.lo.s32 	%r307, %r306, 12, %r265;
	ld.shared.f32 	%f37, [%r307+4];
	mad.lo.s32 	%r308, %r304, 12, %r265;
	ld.shared.f32 	%f38, [%r308+4];
	setp.lt.f32 	%p27, %f38, %f37;
	selp.u32 	%r309, 1, 0, %p27;
	setp.eq.s32 	%p28, %r305, %r309;
	selp.b32 	%r310, %r306, %r304, %p28;
	// begin inline asm
	bfe.u32 %r236, %r187, %r250, 1;
	// end inline asm
	// begin inline asm
	bfe.u32 %r239, %r187, %r259, 1;
	// end inline asm
	xor.b32  	%r311, %r239, %r236;
	shfl.sync.bfly.b32	%r312|%p29, %r310, 2, 31, -1;
	mad.lo.s32 	%r313, %r312, 12, %r265;
	ld.shared.f32 	%f39, [%r313+4];
	mad.lo.s32 	%r314, %r310, 12, %r265;
	ld.shared.f32 	%f40, [%r314+4];
	setp.lt.f32 	%p30, %f40, %f39;
	selp.u32 	%r315, 1, 0, %p30;
	setp.eq.s32 	%p31, %r311, %r315;
	selp.b32 	%r316, %r312, %r310, %p31;
	// begin inline asm
	bfe.u32 %r242, %r187, %r250, 1;
	// end inline asm
	// begin inline asm
	bfe.u32 %r245, %r187, %r262, 1;
	// end inline asm
	xor.b32  	%r317, %r245, %r242;
	shfl.sync.bfly.b32	%r318|%p32, %r316, 1, 31, -1;
	mad.lo.s32 	%r319, %r318, 12, %r265;
	ld.shared.f32 	%f41, [%r319+4];
	mad.lo.s32 	%r320, %r316, 12, %r265;
	ld.shared.f32 	%f42, [%r320+4];
	setp.lt.f32 	%p33, %f42, %f41;
	selp.u32 	%r321, 1, 0, %p33;
	setp.eq.s32 	%p34, %r317, %r321;
	selp.b32 	%r322, %r318, %r316, %p34;
	// begin inline asm
	bfe.u32 %r248, %r187, %r250, 1;
	// end inline asm
	shfl.sync.bfly.b32	%r323|%p35, %r322, 16, 31, -1;
	mad.lo.s32 	%r324, %r323, 12, %r265;
	ld.shared.f32 	%f43, [%r324+4];
	mad.lo.s32 	%r325, %r322, 12, %r265;
	ld.shared.f32 	%f44, [%r325+4];
	setp.lt.f32 	%p36, %f44, %f43;
	selp.u32 	%r326, 1, 0, %p36;
	setp.eq.s32 	%p37, %r248, %r326;
	selp.b32 	%r327, %r323, %r322, %p37;
	// begin inline asm
	bfe.u32 %r251, %r187, %r253, 1;
	// end inline asm
	shfl.sync.bfly.b32	%r328|%p38, %r327, 8, 31, -1;
	mad.lo.s32 	%r329, %r328, 12, %r265;
	ld.shared.f32 	%f45, [%r329+4];
	mad.lo.s32 	%r330, %r327, 12, %r265;
	ld.shared.f32 	%f46, [%r330+4];
	setp.lt.f32 	%p39, %f46, %f45;
	selp.u32 	%r331, 1, 0, %p39;
	setp.eq.s32 	%p40, %r251, %r331;
	selp.b32 	%r332, %r328, %r327, %p40;
	// begin inline asm
	bfe.u32 %r254, %r187, %r256, 1;
	// end inline asm
	shfl.sync.bfly.b32	%r333|%p41, %r332, 4, 31, -1;
	mad.lo.s32 	%r334, %r333, 12, %r265;
	ld.shared.f32 	%f47, [%r334+4];
	mad.lo.s32 	%r335, %r332, 12, %r265;
	ld.shared.f32 	%f48, [%r335+4];
	setp.lt.f32 	%p42, %f48, %f47;
	selp.u32 	%r336, 1, 0, %p42;
	setp.eq.s32 	%p43, %r254, %r336;
	selp.b32 	%r337, %r333, %r332, %p43;
	// begin inline asm
	bfe.u32 %r257, %r187, %r259, 1;
	// end inline asm
	shfl.sync.bfly.b32	%r338|%p44, %r337, 2, 31, -1;
	mad.lo.s32 	%r339, %r338, 12, %r265;
	ld.shared.f32 	%f49, [%r339+4];
	mad.lo.s32 	%r340, %r337, 12, %r265;
	ld.shared.f32 	%f50, [%r340+4];
	setp.lt.f32 	%p45, %f50, %f49;
	selp.u32 	%r341, 1, 0, %p45;
	setp.eq.s32 	%p46, %r257, %r341;
	selp.b32 	%r342, %r338, %r337, %p46;
	// begin inline asm
	bfe.u32 %r260, %r187, %r262, 1;
	// end inline asm
	shfl.sync.bfly.b32	%r343|%p47, %r342, 1, 31, -1;
	mad.lo.s32 	%r344, %r343, 12, %r265;
	ld.shared.f32 	%f51, [%r344+4];
	mad.lo.s32 	%r345, %r342, 12, %r265;
	ld.shared.f32 	%f52, [%r345+4];
	setp.lt.f32 	%p48, %f52, %f51;
	selp.u32 	%r346, 1, 0, %p48;
	setp.eq.s32 	%p49, %r260, %r346;
	selp.b32 	%r347, %r343, %r342, %p49;
	mov.u32 	%r348, _ZZ6run_GAP6InsectiS0_P17curandStateXORWOWiP9warp_dataiE4swap;
	mad.lo.s32 	%r20, %r53, 12, %r348;
	mad.lo.s32 	%r349, %r347, 12, %r265;
	ld.shared.u32 	%r350, [%r349];
	st.shared.u32 	[%r20], %r350;
	ld.shared.f32 	%f53, [%r349+4];
	st.shared.f32 	[%r20+4], %f53;
	bar.warp.sync 	-1;
	ld.shared.u32 	%r351, [_ZZ6run_GAP6InsectiS0_P17curandStateXORWOWiP9warp_dataiE4swap+372];
	st.shared.u32 	[_ZZ6run_GAP6InsectiS0_P17curandStateXORWOWiP9warp_dataiE10_warp_data_$_1], %r351;
	ld.shared.f32 	%f54, [_ZZ6run_GAP6InsectiS0_P17curandStateXORWOWiP9warp_dataiE4swap+376];
	st.shared.f32 	[_ZZ6run_GAP6InsectiS0_P17curandStateXORWOWiP9warp_dataiE10_warp_data_$_2], %f54;
	ld.shared.f32 	%f55, [%r20+4];
	st.shared.f32 	[%r20+8], %f55;
	bar.warp.sync 	-1;
	ld.shared.u32 	%r410, [%r20+8];
	shfl.sync.up.b32	%r22|%p50, %r410, 1, 0, -1;
	setp.eq.s32 	%p51, %r53, 0;
	mov.b32 	%f88, %r410;
	@%p51 bra 	$L__BB1_9;
	mov.b32 	%f56, %r22;
	add.f32 	%f88, %f88, %f56;
	st.shared.f32 	[%r20+8], %f88;
	mov.b32 	%r410, %f88;
$L__BB1_9:
	shfl.sync.up.b32	%r25|%p52, %r410, 2, 0, -1;
	setp.lt.u32 	%p53, %r53, 2;
	@%p53 bra 	$L__BB1_11;
	mov.b32 	%f57, %r25;
	add.f32 	%f88, %f88, %f57;
	st.shared.f32 	[%r20+8], %f88;
	mov.b32 	%r410, %f88;
$L__BB1_11:
	shfl.sync.up.b32	%r28|%p54, %r410, 4, 0, -1;
	setp.lt.u32 	%p55, %r53, 4;
	@%p55 bra 	$L__BB1_13;
	mov.b32 	%f58, %r28;
	add.f32 	%f88, %f88, %f58;
	st.shared.f32 	[%r20+8], %f88;
	mov.b32 	%r410, %f88;
$L__BB1_13:
	shfl.sync.up.b32	%r31|%p56, %r410, 8, 0, -1;
	setp.lt.u32 	%p57, %r53, 8;
	@%p57 bra 	$L__BB1_15;
	mov.b32 	%f59, %r31;
	add.f32 	%f88, %f88, %f59;
	st.shared.f32 	[%r20+8], %f88;
	mov.b32 	%r410, %f88;
$L__BB1_15:
	shfl.sync.up.b32	%r34|%p58, %r410, 16, 0, -1;
	setp.lt.u32 	%p59, %r53, 16;
	@%p59 bra 	$L__BB1_17;
	mov.b32 	%f60, %r34;
	add.f32 	%f61, %f88, %f60;
	st.shared.f32 	[%r20+8], %f61;
$L__BB1_17:
	ld.shared.u32 	%r35, [%r20];
	ld.shared.f32 	%f10, [%r20+4];
	bar.warp.sync 	-1;
	ld.shared.f32 	%f11, [_ZZ6run_GAP6InsectiS0_P17curandStateXORWOWiP9warp_dataiE4swap+380];
	st.shared.f32 	[_ZZ6run_GAP6InsectiS0_P17curandStateXORWOWiP9warp_dataiE10_warp_data_$_0], %f11;
	shr.u32 	%r352, %r1, 5;
	rem.u32 	%r36, %r54, %r352;
	setp.gt.u32 	%p60, %r36, 15;
	@%p60 bra 	$L__BB1_19;
	shr.u32 	%r378, %r405, 2;
	xor.b32  	%r379, %r378, %r405;
	shl.b32 	%r380, %r407, 4;
	shl.b32 	%r381, %r379, 1;
	xor.b32  	%r382, %r380, %r381;
	xor.b32  	%r383, %r382, %r379;
	xor.b32  	%r384, %r383, %r407;
	add.s32 	%r385, %r406, %r384;
	add.s32 	%r386, %r385, 362437;
	cvt.rn.f32.u32 	%f81, %r386;
	fma.rn.f32 	%f82, %f81, 0f2F800000, 0f2F000000;
	mul.f32 	%f83, %f82, 0f41F80000;
	cvt.rzi.s32.f32 	%r387, %f83;
	ld.shared.u32 	%r388, [%r20];
	and.b32  	%r389, %r53, 7;
	or.b32  	%r390, %r389, 24;
	shfl.sync.idx.b32	%r391|%p69, %r388, %r390, 31, 16777215;
	st.shared.u32 	[%r20], %r391;
	and.b32  	%r392, %r391, -65536;
	mad.lo.s32 	%r394, %r387, 12, %r348;
	ld.shared.u16 	%r395, [%r394];
	or.b32  	%r416, %r395, %r392;
	bar.warp.sync 	-1;
	bra.uni 	$L__BB1_28;
$L__BB1_19:
	shr.u32 	%r353, %r405, 2;
	xor.b32  	%r354, %r353, %r405;
	shl.b32 	%r355, %r407, 4;
	shl.b32 	%r356, %r354, 1;
	xor.b32  	%r357, %r355, %r356;
	xor.b32  	%r358, %r357, %r354;
	xor.b32  	%r359, %r358, %r407;
	add.s32 	%r360, %r406, %r359;
	add.s32 	%r361, %r360, 362437;
	cvt.rn.f32.u32 	%f62, %r361;
	fma.rn.f32 	%f63, %f62, 0f2F800000, 0f2F000000;
	mul.f32 	%f64, %f63, %f11;
	mul.f32 	%f12, %f64, %f64;
	ld.shared.f32 	%f65, [_ZZ6run_GAP6InsectiS0_P17curandStateXORWOWiP9warp_dataiE4swap+188];
	mul.f32 	%f66, %f65, %f65;
	setp.gt.f32 	%p61, %f66, %f12;
	ld.shared.f32 	%f67, [_ZZ6run_GAP6InsectiS0_P17curandStateXORWOWiP9warp_dataiE4swap+200];
	mul.f32 	%f68, %f67, %f67;
	setp.le.f32 	%p62, %f68, %f12;
	selp.b32 	%r363, 24, 16, %p62;
	selp.b32 	%r38, 8, %r363, %p61;
	mad.lo.s32 	%r364, %r38, 12, %r348;
	add.s32 	%r39, %r364, 8;
	ld.shared.f32 	%f69, [%r364+-4];
	mul.f32 	%f70, %f69, %f69;
	setp.gt.f32 	%p63, %f70, %f12;
	@%p63 bra 	$L__BB1_21;
	ld.shared.f32 	%f71, [%r39];
	mul.f32 	%f72, %f71, %f71;
	setp.le.f32 	%p64, %f72, %f12;
	selp.b32 	%r365, 4, 0, %p64;
	add.s32 	%r413, %r365, %r38;
	bra.uni 	$L__BB1_22;
$L__BB1_21:
	add.s32 	%r413, %r38, -4;
$L__BB1_22:
	mad.lo.s32 	%r367, %r413, 12, %r348;
	add.s32 	%r43, %r367, 8;
	ld.shared.f32 	%f73, [%r367+-4];
	mul.f32 	%f74, %f73, %f73;
	setp.gt.f32 	%p65, %f74, %f12;
	@%p65 bra 	$L__BB1_24;
	ld.shared.f32 	%f75, [%r43];
	mul.f32 	%f76, %f75, %f75;
	setp.le.f32 	%p66, %f76, %f12;
	selp.b32 	%r368, 2, 0, %p66;
	add.s32 	%r414, %r368, %r413;
	bra.uni 	$L__BB1_25;
$L__BB1_24:
	add.s32 	%r414, %r413, -2;
$L__BB1_25:
	mad.lo.s32 	%r371, %r414, 12, %r348;
	add.s32 	%r47, %r371, 8;
	ld.shared.f32 	%f77, [%r371+-4];
	mul.f32 	%f78, %f77, %f77;
	setp.gt.f32 	%p67, %f78, %f12;
	mov.b32 	%r415, -1;
	@%p67 bra 	$L__BB1_27;
	ld.shared.f32 	%f79, [%r47];
	mul.f32 	%f80, %f79, %f79;
	setp.le.f32 	%p68, %f80, %f12;
	selp.u32 	%r415, 1, 0, %p68;
$L__BB1_27:
	add.s32 	%r372, %r414, %r415;
	ld.shared.u16 	%r373, [%r20+2];
	shl.b32 	%r374, %r373, 16;
	mad.lo.s32 	%r376, %r372, 12, %r348;
	ld.shared.u16 	%r377, [%r376];
	or.b32  	%r416, %r377, %r374;
	bar.warp.sync 	-1;
$L__BB1_28:
	st.shared.u32 	[%r20], %r416;
	ld.shared.f32 	%f84, [_ZZ6run_GAP6InsectiS0_P17curandStateXORWOWiP9warp_dataiE10_warp_data_$_0];
	st.global.f32 	[%rd3], %f84;
	ld.shared.u32 	%r396, [_ZZ6run_GAP6InsectiS0_P17curandStateXORWOWiP9warp_dataiE10_warp_data_$_1];
	st.global.u32 	[%rd3+4], %r396;
	ld.shared.f32 	%f85, [_ZZ6run_GAP6InsectiS0_P17curandStateXORWOWiP9warp_dataiE10_warp_data_$_2];
	st.global.f32 	[%rd3+8], %f85;
	ld.shared.u32 	%r397, [_ZZ6run_GAP6InsectiS0_P17curandStateXORWOWiP9warp_dataiE10_warp_data_$_3];
	st.global.u32 	[%rd3+16], %r397;
	ld.shared.u32 	%r398, [_ZZ6run_GAP6InsectiS0_P17curandStateXORWOWiP9warp_dataiE10_warp_data_$_4];
	st.global.u32 	[%rd3+20], %r398;
	ld.shared.u32 	%r399, [_ZZ6run_GAP6InsectiS0_P17curandStateXORWOWiP9warp_dataiE10_warp_data_$_5];
	st.global.u32 	[%rd3+24], %r399;
	ld.shared.u32 	%r400, [_ZZ6run_GAP6InsectiS0_P17curandStateXORWOWiP9warp_dataiE10_warp_data_$_6];
	st.global.u32 	[%rd3+28], %r400;
	setp.ne.s32 	%p70, %r53, 0;
	setp.eq.s32 	%p71, %r36, 0;
	or.pred  	%p72, %p70, %p71;
	@%p72 bra 	$L__BB1_30;
	add.s32 	%r401, %r54, -1;
	mul.wide.u32 	%rd15, %r401, 32;
	add.s64 	%rd16, %rd1, %rd15;
	ld.global.u32 	%r402, [%rd16+4];
	st.shared.u32 	[_ZZ6run_GAP6InsectiS0_P17curandStateXORWOWiP9warp_dataiE4swap], %r402;
	ld.global.f32 	%f86, [%rd16+8];
	st.shared.f32 	[_ZZ6run_GAP6InsectiS0_P17curandStateXORWOWiP9warp_dataiE4swap+4], %f86;
$L__BB1_30:
	cvta.to.global.u64 	%rd17, %rd4;
	bar.sync 	0;
	mul.wide.u32 	%rd18, %r4, 12;
	add.s64 	%rd19, %rd17, %rd18;
	st.global.u32 	[%rd19], %r35;
	st.global.f32 	[%rd19+4], %f10;
	ld.shared.u32 	%r403, [%r20];
	st.global.u32 	[%rd2+-4], %r403;
	mov.b32 	%r404, 0;
	st.global.u32 	[%rd2], %r404;
	st.global.u32 	[%rd2+4], %r404;
	ret;

}


// ===== COMPILED SASS (sm_100) =====

	.target	sm_100

	.elftype	@"ET_EXEC"


//--------------------- .note.nv.tkinfo           --------------------------
	.section	.note.nv.tkinfo,"",@"SHT_NOTE"
	.sectionflags	@"SHF_NOTE_NV_TKINFO"
	.tkinfo
        /*0018*/ 	.word	0x00000002
        /*0030*/ 	.string	""
        /*0030*/ 	.string	"ptxas"
        /*0030*/ 	.string	"Cuda compilation tools, release 13.0, V13.0.88"
        /*0030*/ 	.string	"Build cuda_13.0.r13.0/compiler.36424714_0"
        /*0030*/ 	.string	"-arch sm_100 -m 64 "



//--------------------- .note.nv.cuinfo           --------------------------
	.section	.note.nv.cuinfo,"",@"SHT_NOTE"
	.sectionflags	@"SHF_NOTE_NV_CUINFO"
        /*0018*/ 	.short	0x0002
        /*001a*/ 	.short	0x0064
        /*001c*/ 	.short	0x0082
	.zero		2


//--------------------- .nv.info                  --------------------------
	.section	.nv.info,"",@"SHT_CUDA_INFO"
	.align	4


	//----- nvinfo : EIATTR_REGCOUNT
	.align		4
        /*0000*/ 	.byte	0x04, 0x2f
        /*0002*/ 	.short	(.L_10 - .L_9)
	.align		4
.L_9:
        /*0004*/ 	.word	index@(_Z7initRNGP17curandStateXORWOWPf)
        /*0008*/ 	.word	0x0000001f


	//----- nvinfo : EIATTR_FRAME_SIZE
	.align		4
.L_10:
        /*000c*/ 	.byte	0x04, 0x11
        /*000e*/ 	.short	(.L_12 - .L_11)
	.align		4
.L_11:
        /*0010*/ 	.word	index@(_Z7initRNGP17curandStateXORWOWPf)
        /*0014*/ 	.word	0x00000000


	//----- nvinfo : EIATTR_REGCOUNT
	.align		4
.L_12:
        /*0018*/ 	.byte	0x04, 0x2f
        /*001a*/ 	.short	(.L_14 - .L_13)
	.align		4
.L_13:
        /*001c*/ 	.word	index@(_Z6run_GAP6InsectiS0_P17curandStateXORWOWiP9warp_datai)
        /*0020*/ 	.word	0x0000001d


	//----- nvinfo : EIATTR_FRAME_SIZE
	.align		4
.L_14:
        /*0024*/ 	.byte	0x04, 0x11
        /*0026*/ 	.short	(.L_16 - .L_15)
	.align		4
.L_15:
        /*0028*/ 	.word	index@($__internal_0_$__cuda_sm3x_div_rn_noftz_f32_slowpath)
        /*002c*/ 	.word	0x00000000


	//----- nvinfo : EIATTR_FRAME_SIZE
	.align		4
.L_16:
        /*0030*/ 	.byte	0x04, 0x11
        /*0032*/ 	.short	(.L_18 - .L_17)
	.align		4
.L_17:
        /*0034*/ 	.word	index@(_Z6run_GAP6InsectiS0_P17curandStateXORWOWiP9warp_datai)
        /*0038*/ 	.word	0x00000000


	//----- nvinfo : EIATTR_MIN_STACK_SIZE
	.align		4
.L_18:
        /*003c*/ 	.byte	0x04, 0x12
        /*003e*/ 	.short	(.L_20 - .L_19)
	.align		4
.L_19:
        /*0040*/ 	.word	index@(_Z6run_GAP6InsectiS0_P17curandStateXORWOWiP9warp_datai)
        /*0044*/ 	.word	0x00000000


	//----- nvinfo : EIATTR_MIN_STACK_SIZE
	.align		4
.L_20:
        /*0048*/ 	.byte	0x04, 0x12
        /*004a*/ 	.short	(.L_22 - .L_21)
	.align		4
.L_21:
        /*004c*/ 	.word	index@(_Z7initRNGP17curandStateXORWOWPf)
        /*0050*/ 	.word	0x00000000
.L_22:


//--------------------- .nv.compat                --------------------------
	.section	.nv.compat,"",@"SHT_CUDA_COMPAT_INFO"
	.align	4
        /*0000*/ 	.byte	0x02, 0x09, 0x00, 0x00, 0x02, 0x02, 0x01, 0x00, 0x02, 0x05, 0x05, 0x00, 0x03, 0x07, 0x01, 0x01
        /*0010*/ 	.byte	0x02, 0x03, 0x00, 0x00, 0x02, 0x06, 0x01, 0x00, 0x04, 0x0b, 0x08, 0x00, 0x01, 0x00, 0x00, 0x00
        /*0020*/ 	.byte	0x00, 0x00, 0x00, 0x00


//--------------------- .nv.info._Z6run_GAP6InsectiS0_P17curandStateXORWOWiP9warp_datai --------------------------
	.section	.nv.info._Z6run_GAP6InsectiS0_P17curandStateXORWOWiP9warp_datai,"",@"SHT_CUDA_INFO"
	.sectionflags	@""
	.align	4


	//----- nvinfo : EIATTR_CUDA_API_VERSION
	.align		4
        /*0000*/ 	.byte	0x04, 0x37
        /*0002*/ 	.short	(.L_24 - .L_23)
.L_23:
        /*0004*/ 	.word	0x00000082


	//----- nvinfo : EIATTR_KPARAM_INFO
	.align		4
.L_24:
        /*0008*/ 	.byte	0x04, 0x17
        /*000a*/ 	.short	(.L_26 - .L_25)
.L_25:
        /*000c*/ 	.word	0x00000000
        /*0010*/ 	.short	0x0006
        /*0012*/ 	.short	0x0030
        /*0014*/ 	.byte	0x00, 0xf0, 0x11, 0x00


	//----- nvinfo : EIATTR_KPARAM_INFO
	.align		4
.L_26:
        /*0018*/ 	.byte	0x04, 0x17
        /*001a*/ 	.short	(.L_28 - .L_27)
.L_27:
        /*001c*/ 	.word	0x00000000
        /*0020*/ 	.short	0x0005
        /*0022*/ 	.short	0x0028
        /*0024*/ 	.byte	0x00, 0xf5, 0x21, 0x00


	//----- nvinfo : EIATTR_KPARAM_INFO
	.align		4
.L_28:
        /*0028*/ 	.byte	0x04, 0x17
        /*002a*/ 	.short	(.L_30 - .L_29)
.L_29:
        /*002c*/ 	.word	0x00000000
        /*0030*/ 	.short	0x0004
        /*0032*/ 	.short	0x0020
        /*0034*/ 	.byte	0x00, 0xf0, 0x11, 0x00


	//----- nvinfo : EIATTR_KPARAM_INFO
	.align		4
.L_30:
        /*0038*/ 	.byte	0x04, 0x17
        /*003a*/ 	.short	(.L_32 - .L_31)
.L_31:
        /*003c*/ 	.word	0x00000000
        /*0040*/ 	.short	0x0003
        /*0042*/ 	.short	0x0018
        /*0044*/ 	.byte	0x00, 0xf5, 0x21, 0x00


	//----- nvinfo : EIATTR_KPARAM_INFO
	.align		4
.L_32:
        /*0048*/ 	.byte	0x04, 0x17
        /*004a*/ 	.short	(.L_34 - .L_33)
.L_33:
        /*004c*/ 	.word	0x00000000
        /*0050*/ 	.short	0x0002
        /*0052*/ 	.short	0x0010
        /*0054*/ 	.byte	0x00, 0xf5, 0x21, 0x00


	//----- nvinfo : EIATTR_KPARAM_INFO
	.align		4
.L_34:
        /*0058*/ 	.byte	0x04, 0x17
        /*005a*/ 	.short	(.L_36 - .L_35)
.L_35:
        /*005c*/ 	.word	0x00000000
        /*0060*/ 	.short	0x0001
        /*0062*/ 	.short	0x0008
        /*0064*/ 	.byte	0x00, 0xf0, 0x11, 0x00


	//----- nvinfo : EIATTR_KPARAM_INFO
	.align		4
.L_36:
        /*0068*/ 	.byte	0x04, 0x17
        /*006a*/ 	.short	(.L_38 - .L_37)
.L_37:
        /*006c*/ 	.word	0x00000000
        /*0070*/ 	.short	0x0000
        /*0072*/ 	.short	0x0000
        /*0074*/ 	.byte	0x00, 0xf5, 0x21, 0x00


	//----- nvinfo : EIATTR_SPARSE_MMA_MASK
	.align		4
.L_38:
        /*0078*/ 	.byte	0x03, 0x50
        /*007a*/ 	.short	0x0000


	//----- nvinfo : EIATTR_MAXREG_COUNT
	.align		4
        /*007c*/ 	.byte	0x03, 0x1b
        /*007e*/ 	.short	0x00ff


	//----- nvinfo : EIATTR_NUM_BARRIERS
	.align		4
        /*0080*/ 	.byte	0x02, 0x4c
        /*0082*/ 	.byte	0x01
	.zero		1


	//----- nvinfo : EIATTR_MERCURY_ISA_VERSION
	.align		4
        /*0084*/ 	.byte	0x03, 0x5f
        /*0086*/ 	.short	0x0101


	//----- nvinfo : EIATTR_UNUSED_LOAD_BYTE_OFFSET
	.align		4
        /*0088*/ 	.byte	0x04, 0x44
        /*008a*/ 	.short	(.L_40 - .L_39)


	//   ....[0]....
.L_39:
        /*008c*/ 	.word	0x00001de0
        /*0090*/ 	.word	0x00000fff


	//----- nvinfo : EIATTR_COOP_GROUP_MASK_REGIDS
	.align		4
.L_40:
        /*0094*/ 	.byte	0x04, 0x29
        /*0096*/ 	.short	(.L_42 - .L_41)


	//   ....[0]....
.L_41:
        /*0098*/ 	.word	0xffffffff


	//   ....[1]....
        /*009c*/ 	.word	0xffffffff


	//   ....[2]....
        /*00a0*/ 	.word	0xffffffff


	//   ....[3]....
        /*00a4*/ 	.word	0xffffffff


	//   ....[4]....
        /*00a8*/ 	.word	0xffffffff


	//   ....[5]....
        /*00ac*/ 	.word	0xffffffff


	//   ....[6]....
        /*00b0*/ 	.word	0xffffffff


	//   ....[7]....
        /*00b4*/ 	.word	0xffffffff


	//   ....[8]....
        /*00b8*/ 	.word	0xffffffff


	//   ....[9]....
        /*00bc*/ 	.word	0xffffffff


	//   ....[10]....
        /*00c0*/ 	.word	0xffffffff


	//   ....[11]....
        /*00c4*/ 	.word	0xffffffff


	//   ....[12]....
        /*00c8*/ 	.word	0xffffffff


	//   ....[13]....
        /*00cc*/ 	.word	0xffffffff


	//   ....[14]....
        /*00d0*/ 	.word	0xffffffff


	//   ....[15]....
        /*00d4*/ 	.word	0xffffffff


	//   ....[16]....
        /*00d8*/ 	.word	0xffffffff


	//   ....[17]....
        /*00dc*/ 	.word	0xffffffff


	//   ....[18]....
        /*00e0*/ 	.word	0xffffffff


	//   ....[19]....
        /*00e4*/ 	.word	0xffffffff


	//   ....[20]....
        /*00e8*/ 	.word	0xffffffff


	//   ....[21]....
        /*00ec*/ 	.word	0xffffffff


	//   ....[22]....
        /*00f0*/ 	.word	0xffffffff


	//   ....[23]....
        /*00f4*/ 	.word	0xffffffff


	//   ....[24]....
        /*00f8*/ 	.word	0xffffffff


	//   ....[25]....
        /*00fc*/ 	.word	0xffffffff


	//   ....[26]....
        /*0100*/ 	.word	0x0500000a


	//   ....[27]....
        /*0104*/ 	.word	0xffffffff


	//   ....[28]....
        /*0108*/ 	.word	0xffffffff


	//----- nvinfo : EIATTR_COOP_GROUP_INSTR_OFFSETS
	.align		4
.L_42:
        /*010c*/ 	.byte	0x04, 0x28
        /*010e*/ 	.short	(.L_44 - .L_43)


	//   ....[0]....
.L_43:
        /*0110*/ 	.word	0x000004a0


	//   ....[1]....
        /*0114*/ 	.word	0x000008b0


	//   ....[2]....
        /*0118*/ 	.word	0x00000ab0


	//   ....[3]....
        /*011c*/ 	.word	0x00000af0


	//   ....[4]....
        /*0120*/ 	.word	0x00000c00


	//   ....[5]....
        /*0124*/ 	.word	0x00000cb0


	//   ....[6]....
        /*0128*/ 	.word	0x00000d60


	//   ....[7]....
        /*012c*/ 	.word	0x00000e10


	//   ....[8]....
        /*0130*/ 	.word	0x00000eb0


	//   ....[9]....
        /*0134*/ 	.word	0x00000f60


	//   ....[10]....
        /*0138*/ 	.word	0x00001010


	//   ....[11]....
        /*013c*/ 	.word	0x000010b0


	//   ....[12]....
        /*0140*/ 	.word	0x00001150


	//   ....[13]....
        /*0144*/ 	.word	0x000011e0


	//   ....[14]....
        /*0148*/ 	.word	0x00001270


	//   ....[15]....
        /*014c*/ 	.word	0x00001300


	//   ....[16]....
        /*0150*/ 	.word	0x00001390


	//   ....[17]....
        /*0154*/ 	.word	0x00001420


	//   ....[18]....
        /*0158*/ 	.word	0x00001520


	//   ....[19]....
        /*015c*/ 	.word	0x000015b0


	//   ....[20]....
        /*0160*/ 	.word	0x000015f0


	//   ....[21]....
        /*0164*/ 	.word	0x00001630


	//   ....[22]....
        /*0168*/ 	.word	0x00001680


	//   ....[23]....
        /*016c*/ 	.word	0x000016d0


	//   ....[24]....
        /*0170*/ 	.word	0x00001730


	//   ....[25]....
        /*0174*/ 	.word	0x000017f0


	//   ....[26]....
        /*0178*/ 	.word	0x00001990


	//   ....[27]....
        /*017c*/ 	.word	0x000019f0


	//   ....[28]....
        /*0180*/ 	.word	0x00001d80


	//----- nvinfo : EIATTR_VRC_CTA_INIT_COUNT
	.align		4
.L_44:
        /*0184*/ 	.byte	0x02, 0x4a
	.zero		1
	.zero		1


	//----- nvinfo : EIATTR_EXIT_INSTR_OFFSETS
	.align		4
        /*0188*/ 	.byte	0x04, 0x1c
        /*018a*/ 	.short	(.L_46 - .L_45)


	//   ....[0]....
.L_45:
        /*018c*/ 	.word	0x00001f70


	//----- nvinfo : EIATTR_CRS_STACK_SIZE
	.align		4
.L_46:
        /*0190*/ 	.byte	0x04, 0x1e
        /*0192*/ 	.short	(.L_48 - .L_47)
.L_47:
        /*0194*/ 	.word	0x00000000


	//----- nvinfo : EIATTR_CBANK_PARAM_SIZE
	.align		4
.L_48:
        /*0198*/ 	.byte	0x03, 0x19
        /*019a*/ 	.short	0x0034


	//----- nvinfo : EIATTR_PARAM_CBANK
	.align		4
        /*019c*/ 	.byte	0x04, 0x0a
        /*019e*/ 	.short	(.L_50 - .L_49)
	.align		4
.L_49:
        /*01a0*/ 	.word	index@(.nv.constant0._Z6run_GAP6InsectiS0_P17curandStateXORWOWiP9warp_datai)
        /*01a4*/ 	.short	0x0380
        /*01a6*/ 	.short	0x0034


	//----- nvinfo : EIATTR_SW_WAR
	.align		4
.L_50:
        /*01a8*/ 	.byte	0x04, 0x36
        /*01aa*/ 	.short	(.L_52 - .L_51)
.L_51:
        /*01ac*/ 	.word	0x00000008
.L_52:


//--------------------- .nv.info._Z7initRNGP17curandStateXORWOWPf --------------------------
	.section	.nv.info._Z7initRNGP17curandStateXORWOWPf,"",@"SHT_CUDA_INFO"
	.sectionflags	@""
	.align	4


	//----- nvinfo : EIATTR_CUDA_API_VERSION
	.align		4
        /*0000*/ 	.byte	0x04, 0x37
        /*0002*/ 	.short	(.L_54 - .L_53)
.L_53:
        /*0004*/ 	.word	0x00000082


	//----- nvinfo : EIATTR_KPARAM_INFO
	.align		4
.L_54:
        /*0008*/ 	.byte	0x04, 0x17
        /*000a*/ 	.short	(.L_56 - .L_55)
.L_55:
        /*000c*/ 	.word	0x00000000
        /*0010*/ 	.short	0x0001
        /*0012*/ 	.short	0x0008
        /*0014*/ 	.byte	0x00, 0xf5, 0x21, 0x00


	//----- nvinfo : EIATTR_KPARAM_INFO
	.align		4
.L_56:
        /*0018*/ 	.byte	0x04, 0x17
        /*001a*/ 	.short	(.L_58 - .L_57)
.L_57:
        /*001c*/ 	.word	0x00000000
        /*0020*/ 	.short	0x0000
        /*0022*/ 	.short	0x0000
        /*0024*/ 	.byte	0x00, 0xf5, 0x21, 0x00


	//----- nvinfo : EIATTR_SPARSE_MMA_MASK
	.align		4
.L_58:
        /*0028*/ 	.byte	0x03, 0x50
        /*002a*/ 	.short	0x0000


	//----- nvinfo : EIATTR_MAXREG_COUNT
	.align		4
        /*002c*/ 	.byte	0x03, 0x1b
        /*002e*/ 	.short	0x00ff


	//----- nvinfo : EIATTR_MERCURY_ISA_VERSION
	.align		4
        /*0030*/ 	.byte	0x03, 0x5f
        /*0032*/ 	.short	0x0101


	//----- nvinfo : EIATTR_VRC_CTA_INIT_COUNT
	.align		4
        /*0034*/ 	.byte	0x02, 0x4a
	.zero		1
	.zero		1


	//----- nvinfo : EIATTR_EXIT_INSTR_OFFSETS
	.align		4
        /*0038*/ 	.byte	0x04, 0x1c
        /*003a*/ 	.short	(.L_60 - .L_59)


	//   ....[0]....
.L_59:
        /*003c*/ 	.word	0x00000e70


	//----- nvinfo : EIATTR_CRS_STACK_SIZE
	.align		4
.L_60:
        /*0040*/ 	.byte	0x04, 0x1e
        /*0042*/ 	.short	(.L_62 - .L_61)
.L_61:
        /*0044*/ 	.word	0x00000000


	//----- nvinfo : EIATTR_CBANK_PARAM_SIZE
	.align		4
.L_62:
        /*0048*/ 	.byte	0x03, 0x19
        /*004a*/ 	.short	0x0010


	//----- nvinfo : EIATTR_PARAM_CBANK
	.align		4
        /*004c*/ 	.byte	0x04, 0x0a
        /*004e*/ 	.short	(.L_64 - .L_63)
	.align		4
.L_63:
        /*0050*/ 	.word	index@(.nv.constant0._Z7initRNGP17curandStateXORWOWPf)
        /*0054*/ 	.short	0x0380
        /*0056*/ 	.short	0x0010


	//----- nvinfo : EIATTR_SW_WAR
	.align		4
.L_64:
        /*0058*/ 	.byte	0x04, 0x36
        /*005a*/ 	.short	(.L_66 - .L_65)
.L_65:
        /*005c*/ 	.word	0x00000008
.L_66:


//--------------------- .nv.callgraph             --------------------------
	.section	.nv.callgraph,"",@"SHT_CUDA_CALLGRAPH"
	.align	4
	.sectionentsize	8
	.align		4
        /*0000*/ 	.word	0x00000000
	.align		4
        /*0004*/ 	.word	0xffffffff
	.align		4
        /*0008*/ 	.word	0x00000000
	.align		4
        /*000c*/ 	.word	0xfffffffe
	.align		4
        /*0010*/ 	.word	0x00000000
	.align		4
        /*0014*/ 	.word	0xfffffffd
	.align		4
        /*0018*/ 	.word	0x00000000
	.align		4
        /*001c*/ 	.word	0xfffffffc


//--------------------- .nv.constant4             --------------------------
	.section	.nv.constant4,"a",@progbits
	.align	8
	.align		8
.nv.constant4:
        /*0000*/ 	.dword	precalc_xorwow_matrix
	.align		8
        /*0008*/ 	.dword	precalc_xorwow_offset_matrix
	.align		8
        /*0010*/ 	.dword	mrg32k3aM1
	.align		8
        /*0018*/ 	.dword	mrg32k3aM2
	.align		8
        /*0020*/ 	.dword	mrg32k3aM1SubSeq
	.align		8
        /*0028*/ 	.dword	mrg32k3aM2SubSeq
	.align		8
        /*0030*/ 	.dword	mrg32k3aM1Seq
	.align		8
        /*0038*/ 	.dword	mrg32k3aM2Seq


//--------------------- .nv.constant3             --------------------------
	.section	.nv.constant3,"a",@progbits
	.align	8
.nv.constant3:
	.type		__cr_lgamma_table,@object
	.size		__cr_lgamma_table,(.L_8 - __cr_lgamma_table)
__cr_lgamma_table:
        /*0000*/ 	.byte	0x00, 0x00, 0x00, 0x00, 0x00, 0x00, 0x00, 0x00, 0x00, 0x00, 0x00, 0x00, 0x00, 0x00, 0x00, 0x00
        /*0010*/ 	.byte	0xef, 0x39, 0xfa, 0xfe, 0x42, 0x2e, 0xe6, 0x3f, 0x02, 0x20, 0x2a, 0xfa, 0x0b, 0xab, 0xfc, 0x3f
        /*0020*/ 	.byte	0xf9, 0x2c, 0x92, 0x7c, 0xa7, 0x6c, 0x09, 0x40, 0xc9, 0x79, 0x44, 0x3c, 0x64, 0x26, 0x13, 0x40
        /*0030*/ 	.byte	0xca, 0x01, 0xcf, 0x3a, 0x27, 0x51, 0x1a, 0x40, 0x30, 0xcc, 0x2d, 0xf3, 0xe1, 0x0c, 0x21, 0x40
        /*0040*/ 	.byte	0x0d, 0xb7, 0xfc, 0x82, 0x8e, 0x35, 0x25, 0x40
.L_8:


//--------------------- .text._Z6run_GAP6InsectiS0_P17curandStateXORWOWiP9warp_datai --------------------------
	.section	.text._Z6run_GAP6InsectiS0_P17curandStateXORWOWiP9warp_datai,"ax",@progbits
	.align	128
        .global         _Z6run_GAP6InsectiS0_P17curandStateXORWOWiP9warp_datai
        .type           _Z6run_GAP6InsectiS0_P17curandStateXORWOWiP9warp_datai,@function
        .size           _Z6run_GAP6InsectiS0_P17curandStateXORWOWiP9warp_datai,(.L_x_31 - _Z6run_GAP6InsectiS0_P17curandStateXORWOWiP9warp_datai)
        .other          _Z6run_GAP6InsectiS0_P17curandStateXORWOWiP9warp_datai,@"STO_CUDA_ENTRY STV_DEFAULT"
_Z6run_GAP6InsectiS0_P17curandStateXORWOWiP9warp_datai:
.text._Z6run_GAP6InsectiS0_P17curandStateXORWOWiP9warp_datai:
[----:B------:R-:W-:Y:S01]  /*0000*/  LDC R1, c[0x0][0x37c] ;  /* 0x0000df00ff017b82 */ /* 0x000fe20000000800 */
[----:B------:R-:W0:Y:S07]  /*0010*/  S2R R0, SR_TID.X ;  /* 0x0000000000007919 */ /* 0x000e2e0000002100 */
[----:B------:R-:W1:Y:S01]  /*0020*/  LDC.64 R10, c[0x0][0x398] ;  /* 0x0000e600ff0a7b82 */ /* 0x000e620000000a00 */
[----:B------:R-:W0:Y:S01]  /*0030*/  LDCU UR5, c[0x0][0x360] ;  /* 0x00006c00ff0577ac */ /* 0x000e220008000800 */
[----:B------:R-:W0:Y:S01]  /*0040*/  S2R R13, SR_CTAID.X ;  /* 0x00000000000d7919 */ /* 0x000e220000002500 */
[----:B------:R-:W2:Y:S05]  /*0050*/  LDCU.64 UR6, c[0x0][0x358] ;  /* 0x00006b00ff0677ac */ /* 0x000eaa0008000a00 */
[----:B------:R-:W3:Y:S08]  /*0060*/  LDC.64 R2, c[0x0][0x380] ;  /* 0x0000e000ff027b82 */ /* 0x000ef00000000a00 */
[----:B------:R-:W4:Y:S01]  /*0070*/  LDC.64 R4, c[0x0][0x3a8] ;  /* 0x0000ea00ff047b82 */ /* 0x000f220000000a00 */
[----:B------:R-:W-:Y:S01]  /*0080*/  UMOV UR8, 0x47ae147b ;  /* 0x47ae147b00087882 */ /* 0x000fe20000000000 */
[----:B------:R-:W-:Y:S01]  /*0090*/  UMOV UR9, 0x3f847ae1 ;  /* 0x3f847ae100097882 */ /* 0x000fe20000000000 */
[----:B------:R-:W5:Y:S01]  /*00a0*/  LDCU UR4, c[0x0][0x388] ;  /* 0x00007100ff0477ac */ /* 0x000f620008000800 */
[----:B0-----:R-:W-:-:S04]  /*00b0*/  IMAD R17, R13, UR5, R0 ;  /* 0x000000050d117c24 */ /* 0x001fc8000f8e0200 */
[----:B-1----:R-:W-:-:S05]  /*00c0*/  IMAD.WIDE.U32 R10, R17, 0x30, R10 ;  /* 0x00000030110a7825 */ /* 0x002fca00078e000a */
[----:B--2---:R-:W2:Y:S04]  /*00d0*/  LDG.E.64 R20, desc[UR6][R10.64] ;  /* 0x000000060a147981 */ /* 0x004ea8000c1e1b00 */
[----:B------:R-:W5:Y:S04]  /*00e0*/  LDG.E R0, desc[UR6][R10.64+0x14] ;  /* 0x000014060a007981 */ /* 0x000f68000c1e1900 */
[----:B------:R-:W5:Y:S01]  /*00f0*/  LDG.E.64 R6, desc[UR6][R10.64+0x8] ;  /* 0x000008060a067981 */ /* 0x000f62000c1e1b00 */
[----:B---3--:R-:W-:Y:S01]  /*0100*/  IMAD.WIDE.U32 R2, R17, 0xc, R2 ;  /* 0x0000000c11027825 */ /* 0x008fe200078e0002 */
[----:B------:R-:W0:Y:S02]  /*0110*/  S2R R16, SR_VIRTID ;  /* 0x0000000000107919 */ /* 0x000e240000000300 */
[----:B0-----:R-:W-:-:S04]  /*0120*/  SHF.R.U32.HI R16, RZ, 0x8, R16 ;  /* 0x00000008ff107819 */ /* 0x001fc80000011610 */
[----:B------:R-:W-:Y:S01]  /*0130*/  SGXT.U32 R16, R16, 0x7 ;  /* 0x000000071010781a */ /* 0x000fe20000000000 */
[----:B------:R-:W3:Y:S04]  /*0140*/  LDG.E R19, desc[UR6][R2.64] ;  /* 0x0000000602137981 */ /* 0x000ee8000c1e1900 */
[----:B------:R-:W-:Y:S04]  /*0150*/  STG.E desc[UR6][R2.64+0x4], RZ ;  /* 0x000004ff02007986 */ /* 0x000fe8000c101906 */
[----:B------:R-:W-:Y:S01]  /*0160*/  STG.E desc[UR6][R2.64+0x8], RZ ;  /* 0x000008ff02007986 */ /* 0x000fe2000c101906 */
[----:B----4-:R-:W-:-:S05]  /*0170*/  IMAD.WIDE.U32 R4, R16, 0x20, R4 ;  /* 0x0000002010047825 */ /* 0x010fca00078e0004 */
[----:B------:R-:W4:Y:S04]  /*0180*/  LDG.E R8, desc[UR6][R4.64] ;  /* 0x0000000604087981 */ /* 0x000f28000c1e1900 */
[----:B------:R-:W4:Y:S04]  /*0190*/  LDG.E R9, desc[UR6][R4.64+0x4] ;  /* 0x0000040604097981 */ /* 0x000f28000c1e1900 */
[----:B------:R-:W4:Y:S04]  /*01a0*/  LDG.E R10, desc[UR6][R4.64+0x8] ;  /* 0x00000806040a7981 */ /* 0x000f28000c1e1900 */
[----:B------:R-:W4:Y:S04]  /*01b0*/  LDG.E R11, desc[UR6][R4.64+0x10] ;  /* 0x00001006040b7981 */ /* 0x000f28000c1e1900 */
[----:B------:R-:W4:Y:S01]  /*01c0*/  LDG.E R12, desc[UR6][R4.64+0x14] ;  /* 0x00001406040c7981 */ /* 0x000f22000c1e1900 */
[----:B------:R-:W-:Y:S01]  /*01d0*/  VIADD R24, R16, 0x1 ;  /* 0x0000000110187836 */ /* 0x000fe20000000000 */
[----:B------:R-:W-:Y:S03]  /*01e0*/  BSSY.RECONVERGENT B2, `(.L_x_0) ;  /* 0x000008a000027945 */ /* 0x000fe60003800200 */
[----:B------:R-:W0:Y:S01]  /*01f0*/  I2F.F64.U32 R14, R24 ;  /* 0x00000018000e7312 */ /* 0x000e220000201800 */
[----:B--2---:R-:W-:-:S04]  /*0200*/  SHF.R.U32.HI R18, RZ, 0x2, R21 ;  /* 0x00000002ff127819 */ /* 0x004fc80000011615 */
[----:B------:R-:W-:Y:S01]  /*0210*/  LOP3.LUT R18, R18, R21, RZ, 0x3c, !PT ;  /* 0x0000001512127212 */ /* 0x000fe200078e3cff */
[----:B-----5:R-:W-:-:S04]  /*0220*/  IMAD.SHL.U32 R21, R0, 0x10, RZ ;  /* 0x0000001000157824 */ /* 0x020fc800078e00ff */
[----:B------:R-:W-:-:S05]  /*0230*/  IMAD.SHL.U32 R22, R18, 0x2, RZ ;  /* 0x0000000212167824 */ /* 0x000fca00078e00ff */
[----:B------:R-:W-:Y:S01]  /*0240*/  LOP3.LUT R21, R0, R21, R22, 0x96, !PT ;  /* 0x0000001500157212 */ /* 0x000fe200078e9616 */
[----:B0-----:R-:W-:Y:S01]  /*0250*/  DMUL R22, R14, UR8 ;  /* 0x000000080e167c28 */ /* 0x001fe20008000000 */
[----:B------:R-:W-:Y:S02]  /*0260*/  IMAD.MOV.U32 R0, RZ, RZ, 0x2f800000 ;  /* 0x2f800000ff007424 */ /* 0x000fe400078e00ff */
[----:B------:R-:W-:Y:S01]  /*0270*/  LOP3.LUT R14, R21, R18, RZ, 0x3c, !PT ;  /* 0x00000012150e7212 */ /* 0x000fe200078e3cff */
[----:B------:R-:W-:-:S04]  /*0280*/  VIADD R15, R20, 0x587c5 ;  /* 0x000587c5140f7836 */ /* 0x000fc80000000000 */
[----:B------:R-:W-:Y:S02]  /*0290*/  IMAD.IADD R18, R14, 0x1, R15 ;  /* 0x000000010e127824 */ /* 0x000fe400078e020f */
[----:B------:R-:W0:Y:S03]  /*02a0*/  F2F.F32.F64 R22, R22 ;  /* 0x0000001600167310 */ /* 0x000e260000301000 */
[----:B------:R-:W-:-:S05]  /*02b0*/  I2FP.F32.U32 R21, R18 ;  /* 0x0000001200157245 */ /* 0x000fca0000201000 */
[----:B------:R-:W-:-:S05]  /*02c0*/  FFMA R21, R21, R0, 1.1641532182693481445e-10 ;  /* 0x2f00000015157423 */ /* 0x000fca0000000000 */
[----:B0-----:R-:W-:Y:S02]  /*02d0*/  FSETP.GEU.AND P0, PT, R21, R22, PT ;  /* 0x000000161500720b */ /* 0x001fe40003f0e000 */
[----:B------:R-:W0:Y:S11]  /*02e0*/  S2R R22, SR_CgaCtaId ;  /* 0x0000000000167919 */ /* 0x000e360000008800 */
[----:B------:R-:W-:Y:S01]  /*02f0*/  @!P0 SHF.R.U32.HI R21, RZ, 0x2, R6 ;  /* 0x00000002ff158819 */ /* 0x000fe20000011606 */
[----:B------:R-:W-:-:S02]  /*0300*/  @!P0 IMAD.SHL.U32 R18, R14, 0x10, RZ ;  /* 0x000000100e128824 */ /* 0x000fc400078e00ff */
[----:B------:R-:W-:Y:S01]  /*0310*/  @!P0 VIADD R15, R20, 0xb0f8a ;  /* 0x000b0f8a140f8836 */ /* 0x000fe20000000000 */
[----:B------:R-:W-:Y:S01]  /*0320*/  @!P0 LOP3.LUT R21, R21, R6, RZ, 0x3c, !PT ;  /* 0x0000000615158212 */ /* 0x000fe200078e3cff */
[----:B------:R-:W-:Y:S02]  /*0330*/  @!P0 IMAD.MOV.U32 R23, RZ, RZ, 0x1 ;  /* 0x00000001ff178424 */ /* 0x000fe400078e00ff */
[----:B------:R-:W-:Y:S02]  /*0340*/  @!P0 IMAD.MOV.U32 R6, RZ, RZ, R7 ;  /* 0x000000ffff068224 */ /* 0x000fe400078e0007 */
[----:B------:R-:W-:-:S05]  /*0350*/  @!P0 IMAD.SHL.U32 R24, R21, 0x2, RZ ;  /* 0x0000000215188824 */ /* 0x000fca00078e00ff */
[----:B------:R-:W-:-:S04]  /*0360*/  @!P0 LOP3.LUT R21, R21, R24, R18, 0x96, !PT ;  /* 0x0000001815158212 */ /* 0x000fc800078e9612 */
[----:B------:R-:W-:-:S05]  /*0370*/  @!P0 LOP3.LUT R14, R21, R14, RZ, 0x3c, !PT ;  /* 0x0000000e150e8212 */ /* 0x000fca00078e3cff */
[----:B------:R-:W-:-:S05]  /*0380*/  @!P0 IMAD.IADD R18, R14, 0x1, R15 ;  /* 0x000000010e128824 */ /* 0x000fca00078e020f */
[----:B------:R-:W-:Y:S02]  /*0390*/  @!P0 I2FP.F32.U32 R21, R18 ;  /* 0x0000001200158245 */ /* 0x000fe40000201000 */
[----:B------:R-:W1:Y:S03]  /*03a0*/  S2R R18, SR_LANEID ;  /* 0x0000000000127919 */ /* 0x000e660000000000 */
[----:B------:R-:W-:-:S04]  /*03b0*/  @!P0 FFMA R21, R21, R0, 1.1641532182693481445e-10 ;  /* 0x2f00000015158423 */ /* 0x000fc80000000000 */
[----:B------:R-:W-:Y:S01]  /*03c0*/  @!P0 FMUL R0, R21, 25 ;  /* 0x41c8000015008820 */ /* 0x000fe20000400000 */
[----:B------:R-:W-:-:S04]  /*03d0*/  MOV R21, 0x400 ;  /* 0x0000040000157802 */ /* 0x000fc80000000f00 */
[----:B0-----:R-:W-:Y:S01]  /*03e0*/  LEA R21, R22, R21, 0x18 ;  /* 0x0000001516157211 */ /* 0x001fe200078ec0ff */
[----:B------:R-:W0:Y:S02]  /*03f0*/  @!P0 F2I.TRUNC.NTZ R0, R0 ;  /* 0x0000000000008305 */ /* 0x000e24000020f100 */
[----:B0-----:R-:W-:-:S04]  /*0400*/  @!P0 SHF.L.U32 R20, R23, R0, RZ ;  /* 0x0000000017148219 */ /* 0x001fc800000006ff */
[----:B---3--:R-:W-:Y:S01]  /*0410*/  @!P0 LOP3.LUT P1, RZ, R19, R20, RZ, 0xc0, !PT ;  /* 0x0000001413ff8212 */ /* 0x008fe2000782c0ff */
[----:B-1----:R-:W-:-:S03]  /*0420*/  IMAD R18, R18, 0xc, R21 ;  /* 0x0000000c12127824 */ /* 0x002fc600078e0215 */
[----:B------:R-:W-:Y:S02]  /*0430*/  @!P0 SEL R20, R20, RZ, !P1 ;  /* 0x000000ff14148207 */ /* 0x000fe40004800000 */
[----:B------:R-:W-:Y:S02]  /*0440*/  STS [R18+0x4], RZ ;  /* 0x000004ff12007388 */ /* 0x000fe40000000800 */
[----:B------:R-:W-:Y:S02]  /*0450*/  @!P0 LOP3.LUT R19, R20, R19, RZ, 0xfc, !PT ;  /* 0x0000001314138212 */ /* 0x000fe400078efcff */
[----:B----4-:R-:W-:Y:S04]  /*0460*/  STS.128 [R21+0x600], R8 ;  /* 0x0006000815007388 */ /* 0x010fe80000000c00 */
[----:B------:R-:W-:Y:S04]  /*0470*/  STS.64 [R21+0x610], R12 ;  /* 0x0006100c15007388 */ /* 0x000fe80000000a00 */
[----:B------:R-:W-:Y:S04]  /*0480*/  STS [R21+0x618], R16 ;  /* 0x0006181015007388 */ /* 0x000fe80000000800 */
[----:B------:R-:W-:Y:S01]  /*0490*/  STS [R18], R19 ;  /* 0x0000001312007388 */ /* 0x000fe20000000800 */
[----:B------:R-:W-:-:S03]  /*04a0*/  NOP ;  /* 0x0000000000007918 */ /* 0x000fc60000000000 */
[----:B------:R-:W0:Y:S02]  /*04b0*/  LDS R0, [R18] ;  /* 0x0000000012007984 */ /* 0x000e240000000800 */
[----:B0-----:R-:W-:-:S04]  /*04c0*/  LOP3.LUT R0, R0, UR4, RZ, 0x3c, !PT ;  /* 0x0000000400007c12 */ /* 0x001fc8000f8e3cff */
[--C-:B------:R-:W-:Y:S02]  /*04d0*/  SHF.R.U32.HI R22, RZ, 0x1, R0.reuse ;  /* 0x00000001ff167819 */ /* 0x100fe40000011600 */
[--C-:B------:R-:W-:Y:S02]  /*04e0*/  SHF.R.U32.HI R23, RZ, 0x2, R0.reuse ;  /* 0x00000002ff177819 */ /* 0x100fe40000011600 */
[----:B------:R-:W-:Y:S02]  /*04f0*/  LOP3.LUT R20, R0, 0x1, RZ, 0xc, !PT ;  /* 0x0000000100147812 */ /* 0x000fe400078e0cff */
[--C-:B------:R-:W-:Y:S02]  /*0500*/  SHF.R.U32.HI R8, RZ, 0x3, R0.reuse ;  /* 0x00000003ff087819 */ /* 0x100fe40000011600 */
[----:B------:R-:W-:Y:S02]  /*0510*/  SHF.R.U32.HI R10, RZ, 0x4, R0 ;  /* 0x00000004ff0a7819 */ /* 0x000fe40000011600 */
[----:B------:R-:W-:-:S02]  /*0520*/  LOP3.LUT R9, R22, 0x1, RZ, 0xc, !PT ;  /* 0x0000000116097812 */ /* 0x000fc400078e0cff */
[----:B------:R-:W-:Y:S02]  /*0530*/  LOP3.LUT R23, R23, 0x1, RZ, 0xc, !PT ;  /* 0x0000000117177812 */ /* 0x000fe400078e0cff */
[----:B------:R-:W-:Y:S02]  /*0540*/  LOP3.LUT R8, R8, 0x1, RZ, 0xc, !PT ;  /* 0x0000000108087812 */ /* 0x000fe400078e0cff */
[----:B------:R-:W-:Y:S02]  /*0550*/  LOP3.LUT R10, R10, 0x1, RZ, 0xc, !PT ;  /* 0x000000010a0a7812 */ /* 0x000fe400078e0cff */
[----:B------:R-:W-:Y:S02]  /*0560*/  IADD3 R9, PT, PT, R23, R20, R9 ;  /* 0x0000001417097210 */ /* 0x000fe40007ffe009 */
[--C-:B------:R-:W-:Y:S02]  /*0570*/  SHF.R.U32.HI R11, RZ, 0x5, R0.reuse ;  /* 0x00000005ff0b7819 */ /* 0x100fe40000011600 */
[----:B------:R-:W-:-:S02]  /*0580*/  SHF.R.U32.HI R12, RZ, 0x6, R0 ;  /* 0x00000006ff0c7819 */ /* 0x000fc40000011600 */
[----:B------:R-:W-:Y:S02]  /*0590*/  IADD3 R8, PT, PT, R10, R9, R8 ;  /* 0x000000090a087210 */ /* 0x000fe40007ffe008 */
[--C-:B------:R-:W-:Y:S02]  /*05a0*/  SHF.R.U32.HI R9, RZ, 0x7, R0.reuse ;  /* 0x00000007ff097819 */ /* 0x100fe40000011600 */
[----:B------:R-:W-:Y:S02]  /*05b0*/  SHF.R.U32.HI R10, RZ, 0x8, R0 ;  /* 0x00000008ff0a7819 */ /* 0x000fe40000011600 */
[----:B------:R-:W-:Y:S02]  /*05c0*/  LOP3.LUT R11, R11, 0x1, RZ, 0xc, !PT ;  /* 0x000000010b0b7812 */ /* 0x000fe400078e0cff */
[----:B------:R-:W-:Y:S02]  /*05d0*/  LOP3.LUT R12, R12, 0x1, RZ, 0xc, !PT ;  /* 0x000000010c0c7812 */ /* 0x000fe400078e0cff */
[----:B------:R-:W-:-:S02]  /*05e0*/  LOP3.LUT R9, R9, 0x1, RZ, 0xc, !PT ;  /* 0x0000000109097812 */ /* 0x000fc400078e0cff */
[----:B------:R-:W-:Y:S02]  /*05f0*/  LOP3.LUT R10, R10, 0x1, RZ, 0xc, !PT ;  /* 0x000000010a0a7812 */ /* 0x000fe400078e0cff */
[----:B------:R-:W-:Y:S02]  /*0600*/  IADD3 R8, PT, PT, R12, R8, R11 ;  /* 0x000000080c087210 */ /* 0x000fe40007ffe00b */
[--C-:B------:R-:W-:Y:S02]  /*0610*/  SHF.R.U32.HI R11, RZ, 0x9, R0.reuse ;  /* 0x00000009ff0b7819 */ /* 0x100fe40000011600 */
[--C-:B------:R-:W-:Y:S02]  /*0620*/  SHF.R.U32.HI R12, RZ, 0xa, R0.reuse ;  /* 0x0000000aff0c7819 */ /* 0x100fe40000011600 */
[----:B------:R-:W-:Y:S02]  /*0630*/  IADD3 R8, PT, PT, R10, R8, R9 ;  /* 0x000000080a087210 */ /* 0x000fe40007ffe009 */
[----:B------:R-:W-:-:S02]  /*0640*/  SHF.R.U32.HI R9, RZ, 0xb, R0 ;  /* 0x0000000bff097819 */ /* 0x000fc40000011600 */
[----:B------:R-:W-:Y:S02]  /*0650*/  SHF.R.U32.HI R10, RZ, 0xc, R0 ;  /* 0x0000000cff0a7819 */ /* 0x000fe40000011600 */
[----:B------:R-:W-:Y:S02]  /*0660*/  LOP3.LUT R11, R11, 0x1, RZ, 0xc, !PT ;  /* 0x000000010b0b7812 */ /* 0x000fe400078e0cff */
[----:B------:R-:W-:Y:S02]  /*0670*/  LOP3.LUT R12, R12, 0x1, RZ, 0xc, !PT ;  /* 0x000000010c0c7812 */ /* 0x000fe400078e0cff */
[----:B------:R-:W-:Y:S02]  /*0680*/  LOP3.LUT R9, R9, 0x1, RZ, 0xc, !PT ;  /* 0x0000000109097812 */ /* 0x000fe400078e0cff */
[----:B------:R-:W-:Y:S02]  /*0690*/  LOP3.LUT R10, R10, 0x1, RZ, 0xc, !PT ;  /* 0x000000010a0a7812 */ /* 0x000fe400078e0cff */
[----:B------:R-:W-:-:S02]  /*06a0*/  IADD3 R8, PT, PT, R12, R8, R11 ;  /* 0x000000080c087210 */ /* 0x000fc40007ffe00b */
[--C-:B------:R-:W-:Y:S02]  /*06b0*/  SHF.R.U32.HI R11, RZ, 0xd, R0.reuse ;  /* 0x0000000dff0b7819 */ /* 0x100fe40000011600 */
[--C-:B------:R-:W-:Y:S02]  /*06c0*/  SHF.R.U32.HI R12, RZ, 0xe, R0.reuse ;  /* 0x0000000eff0c7819 */ /* 0x100fe40000011600 */
[----:B------:R-:W-:Y:S02]  /*06d0*/  IADD3 R8, PT, PT, R10, R8, R9 ;  /* 0x000000080a087210 */ /* 0x000fe40007ffe009 */
        /* <DEDUP_REMOVED lines=26> */
[----:B------:R-:W-:-:S04]  /*0880*/  IADD3 R8, PT, PT, R12, R8, R11 ;  /* 0x000000080c087210 */ /* 0x000fc80007ffe00b */
[----:B------:R-:W-:-:S04]  /*0890*/  IADD3 R0, PT, PT, R0, R8, R9 ;  /* 0x0000000800007210 */ /* 0x000fc80007ffe009 */
[----:B------:R-:W-:Y:S01]  /*08a0*/  ISETP.NE.AND P1, PT, R0, 0x19, PT ;  /* 0x000000190000780c */ /* 0x000fe20003f25270 */
[----:B------:R-:W-:-:S12]  /*08b0*/  NOP ;  /* 0x0000000000007918 */ /* 0x000fd80000000000 */
[----:B------:R-:W-:Y:S05]  /*08c0*/  @!P1 BRA `(.L_x_1) ;  /* 0x0000000000549947 */ /* 0x000fea0003800000 */
[----:B------:R-:W-:-:S13]  /*08d0*/  ISETP.NE.AND P0, PT, R0, RZ, PT ;  /* 0x000000ff0000720c */ /* 0x000fda0003f05270 */
[----:B------:R-:W-:-:S05]  /*08e0*/  @!P0 IMAD.MOV.U32 R7, RZ, RZ, 0x3d4ccccd ;  /* 0x3d4ccccdff078424 */ /* 0x000fca00078e00ff */
[----:B------:R1:W-:Y:S01]  /*08f0*/  @!P0 STS [R18+0x4], R7 ;  /* 0x0000040712008388 */ /* 0x0003e20000000800 */
[----:B------:R-:W-:Y:S05]  /*0900*/  @!P0 BRA `(.L_x_2) ;  /* 0x00000000005c8947 */ /* 0x000fea0003800000 */
[----:B------:R-:W-:Y:S01]  /*0910*/  I2FP.F32.U32 R0, R0 ;  /* 0x0000000000007245 */ /* 0x000fe20000201000 */
[----:B------:R-:W-:Y:S01]  /*0920*/  IMAD.MOV.U32 R8, RZ, RZ, 0x3d23d70a ;  /* 0x3d23d70aff087424 */ /* 0x000fe200078e00ff */
[----:B------:R-:W-:Y:S01]  /*0930*/  BSSY.RECONVERGENT B1, `(.L_x_3) ;  /* 0x000000c000017945 */ /* 0x000fe20003800200 */
[----:B-1----:R-:W-:Y:S01]  /*0940*/  IMAD.MOV.U32 R7, RZ, RZ, 0x41c80000 ;  /* 0x41c80000ff077424 */ /* 0x002fe200078e00ff */
[----:B------:R-:W0:Y:S03]  /*0950*/  FCHK P0, R0, 25 ;  /* 0x41c8000000007902 */ /* 0x000e260000000000 */
[----:B------:R-:W-:-:S04]  /*0960*/  FFMA R7, R8, -R7, 1 ;  /* 0x3f80000008077423 */ /* 0x000fc80000000807 */
[----:B------:R-:W-:-:S04]  /*0970*/  FFMA R7, R7, R8, 0.039999999105930328369 ;  /* 0x3d23d70a07077423 */ /* 0x000fc80000000008 */
[----:B------:R-:W-:-:S04]  /*0980*/  FFMA R8, R0, R7, RZ ;  /* 0x0000000700087223 */ /* 0x000fc800000000ff */
[----:B------:R-:W-:-:S04]  /*0990*/  FFMA R9, R8, -25, R0 ;  /* 0xc1c8000008097823 */ /* 0x000fc80000000000 */
[----:B------:R-:W-:Y:S01]  /*09a0*/  FFMA R7, R7, R9, R8 ;  /* 0x0000000907077223 */ /* 0x000fe20000000008 */
[----:B0-----:R-:W-:Y:S06]  /*09b0*/  @!P0 BRA `(.L_x_4) ;  /* 0x00000000000c8947 */ /* 0x001fec0003800000 */
[----:B------:R-:W-:-:S07]  /*09c0*/  MOV R8, 0x9e0 ;  /* 0x000009e000087802 */ /* 0x000fce0000000f00 */
[----:B------:R-:W-:Y:S05]  /*09d0*/  CALL.REL.NOINC `($__internal_0_$__cuda_sm3x_div_rn_noftz_f32_slowpath) ;  /* 0x0000001400687944 */ /* 0x000fea0003c00000 */
[----:B------:R-:W-:-:S07]  /*09e0*/  IMAD.MOV.U32 R7, RZ, RZ, R0 ;  /* 0x000000ffff077224 */ /* 0x000fce00078e0000 */
.L_x_4:
[----:B------:R-:W-:Y:S05]  /*09f0*/  BSYNC.RECONVERGENT B1 ;  /* 0x0000000000017941 */ /* 0x000fea0003800200 */
.L_x_3:
[----:B------:R2:W-:Y:S01]  /*0a00*/  STS [R18+0x4], R7 ;  /* 0x0000040712007388 */ /* 0x0005e20000000800 */
[----:B------:R-:W-:Y:S05]  /*0a10*/  BRA `(.L_x_2) ;  /* 0x0000000000187947 */ /* 0x000fea0003800000 */
.L_x_1:
[----:B------:R-:W-:Y:S02]  /*0a20*/  IMAD.MOV.U32 R7, RZ, RZ, 0x4b189680 ;  /* 0x4b189680ff077424 */ /* 0x000fe400078e00ff */
[----:B------:R-:W-:-:S03]  /*0a30*/  IMAD.MOV.U32 R8, RZ, RZ, 0x3c34eb12 ;  /* 0x3c34eb12ff087424 */ /* 0x000fc600078e00ff */
[----:B------:R-:W-:Y:S04]  /*0a40*/  STS [R18+0x4], R7 ;  /* 0x0000040712007388 */ /* 0x000fe80000000800 */
[----:B------:R-:W-:Y:S04]  /*0a50*/  STS [R21+0x60c], R8 ;  /* 0x00060c0815007388 */ /* 0x000fe80000000800 */
[----:B------:R-:W0:Y:S04]  /*0a60*/  LDS R0, [R18] ;  /* 0x0000000012007984 */ /* 0x000e280000000800 */
[----:B0-----:R0:W-:Y:S02]  /*0a70*/  STS [R21+0x610], R0 ;  /* 0x0006100015007388 */ /* 0x0011e40000000800 */
.L_x_2:
[----:B------:R-:W-:Y:S05]  /*0a80*/  BSYNC.RECONVERGENT B2 ;  /* 0x0000000000027941 */ /* 0x000fea0003800200 */
.L_x_0:
[----:B0-----:R-:W0:Y:S01]  /*0a90*/  S2R R0, SR_LANEID ;  /* 0x0000000000007919 */ /* 0x001e220000000000 */
[----:B------:R-:W-:Y:S01]  /*0aa0*/  MOV R9, 0x400 ;  /* 0x0000040000097802 */ /* 0x000fe20000000f00 */
[----:B------:R-:W-:Y:S01]  /*0ab0*/  NOP ;  /* 0x0000000000007918 */ /* 0x000fe20000000000 */
[----:B------:R-:W3:Y:S01]  /*0ac0*/  S2R R8, SR_CgaCtaId ;  /* 0x0000000000087919 */ /* 0x000ee20000008800 */
[----:B------:R-:W-:Y:S01]  /*0ad0*/  USHF.R.U32.HI UR4, URZ, 0x5, UR5 ;  /* 0x00000005ff047899 */ /* 0x000fe20008011605 */
[----:B-12---:R-:W-:Y:S04]  /*0ae0*/  LDS R18, [R18+0x4] ;  /* 0x0000040012127984 */ /* 0x006fe80000000800 */
[----:B0-----:R-:W0:Y:S01]  /*0af0*/  SHFL.BFLY PT, R13, R0, 0x1, 0x1f ;  /* 0x0c201f00000d7f89 */ /* 0x001e2200000e0000 */
[----:B------:R-:W-:-:S02]  /*0b00*/  SHF.R.U32.HI R11, RZ, 0x1, R0 ;  /* 0x00000001ff0b7819 */ /* 0x000fc40000011600 */
[C---:B------:R-:W-:Y:S02]  /*0b10*/  SGXT.U32 R10, R0.reuse, 0x1 ;  /* 0x00000001000a781a */ /* 0x040fe40000000000 */
[----:B------:R-:W-:Y:S02]  /*0b20*/  SGXT.U32 R11, R11, 0x1 ;  /* 0x000000010b0b781a */ /* 0x000fe40000000000 */
[----:B------:R-:W-:Y:S02]  /*0b30*/  ISETP.GE.U32.AND P1, PT, R0, 0x2, PT ;  /* 0x000000020000780c */ /* 0x000fe40003f26070 */
[----:B---3--:R-:W-:Y:S01]  /*0b40*/  LEA R7, R8, R9, 0x18 ;  /* 0x0000000908077211 */ /* 0x008fe200078ec0ff */
[----:B------:R-:W-:Y:S01]  /*0b50*/  VIADD R9, R9, 0x300 ;  /* 0x0000030009097836 */ /* 0x000fe20000000000 */
[----:B------:R-:W-:-:S04]  /*0b60*/  LOP3.LUT R12, R10, R11, RZ, 0x3c, !PT ;  /* 0x0000000b0a0c7212 */ /* 0x000fc800078e3cff */
[----:B------:R-:W-:Y:S01]  /*0b70*/  LEA R9, R8, R9, 0x18 ;  /* 0x0000000908097211 */ /* 0x000fe200078ec0ff */
[----:B0-----:R-:W-:-:S06]  /*0b80*/  IMAD R19, R13, 0xc, R7 ;  /* 0x0000000c0d137824 */ /* 0x001fcc00078e0207 */
[----:B------:R-:W0:Y:S02]  /*0b90*/  LDS R19, [R19+0x4] ;  /* 0x0000040013137984 */ /* 0x000e240000000800 */
[----:B0-----:R-:W-:-:S04]  /*0ba0*/  FSETP.GEU.AND P0, PT, R18, R19, PT ;  /* 0x000000131200720b */ /* 0x001fc80003f0e000 */
[----:B------:R-:W-:-:S04]  /*0bb0*/  SEL R21, RZ, 0x1, P0 ;  /* 0x00000001ff157807 */ /* 0x000fc80000000000 */
[----:B------:R-:W-:Y:S02]  /*0bc0*/  ISETP.NE.AND P0, PT, R12, R21, PT ;  /* 0x000000150c00720c */ /* 0x000fe40003f05270 */
[----:B------:R-:W-:Y:S02]  /*0bd0*/  SHF.R.U32.HI R12, RZ, 0x2, R0 ;  /* 0x00000002ff0c7819 */ /* 0x000fe40000011600 */
[----:B------:R-:W-:Y:S02]  /*0be0*/  SEL R20, R13, R0, !P0 ;  /* 0x000000000d147207 */ /* 0x000fe40004000000 */
[----:B------:R-:W-:-:S03]  /*0bf0*/  SGXT.U32 R12, R12, 0x1 ;  /* 0x000000010c0c781a */ /* 0x000fc60000000000 */
[----:B------:R-:W0:Y:S01]  /*0c00*/  SHFL.BFLY PT, R21, R20, 0x2, 0x1f ;  /* 0x0c401f0014157f89 */ /* 0x000e2200000e0000 */
[----:B------:R-:W-:-:S05]  /*0c10*/  IMAD R22, R20, 0xc, R7 ;  /* 0x0000000c14167824 */ /* 0x000fca00078e0207 */
[----:B------:R-:W-:Y:S01]  /*0c20*/  LDS R13, [R22+0x4] ;  /* 0x00000400160d7984 */ /* 0x000fe20000000800 */
[----:B0-----:R-:W-:-:S06]  /*0c30*/  IMAD R18, R21, 0xc, R7 ;  /* 0x0000000c15127824 */ /* 0x001fcc00078e0207 */
[----:B------:R-:W0:Y:S02]  /*0c40*/  LDS R18, [R18+0x4] ;  /* 0x0000040012127984 */ /* 0x000e240000000800 */
[----:B0-----:R-:W-:Y:S02]  /*0c50*/  FSETP.GEU.AND P0, PT, R13, R18, PT ;  /* 0x000000120d00720b */ /* 0x001fe40003f0e000 */
[----:B------:R-:W-:Y:S02]  /*0c60*/  LOP3.LUT R13, R11, R12, RZ, 0x3c, !PT ;  /* 0x0000000c0b0d7212 */ /* 0x000fe400078e3cff */
[----:B------:R-:W-:-:S04]  /*0c70*/  SEL R24, RZ, 0x1, P0 ;  /* 0x00000001ff187807 */ /* 0x000fc80000000000 */
[----:B------:R-:W-:Y:S02]  /*0c80*/  ISETP.NE.AND P0, PT, R13, R24, PT ;  /* 0x000000180d00720c */ /* 0x000fe40003f05270 */
[----:B------:R-:W-:Y:S02]  /*0c90*/  LOP3.LUT R13, R10, R12, RZ, 0x3c, !PT ;  /* 0x0000000c0a0d7212 */ /* 0x000fe400078e3cff */
[----:B------:R-:W-:-:S05]  /*0ca0*/  SEL R20, R21, R20, !P0 ;  /* 0x0000001415147207 */ /* 0x000fca0004000000 */
[----:B------:R-:W0:Y:S01]  /*0cb0*/  SHFL.BFLY PT, R19, R20, 0x1, 0x1f ;  /* 0x0c201f0014137f89 */ /* 0x000e2200000e0000 */
[----:B------:R-:W-:-:S05]  /*0cc0*/  IMAD R23, R20, 0xc, R7 ;  /* 0x0000000c14177824 */ /* 0x000fca00078e0207 */
[----:B------:R-:W-:Y:S01]  /*0cd0*/  LDS R18, [R23+0x4] ;  /* 0x0000040017127984 */ /* 0x000fe20000000800 */
        /* <DEDUP_REMOVED lines=20> */
[----:B------:R-:W-:-:S06]  /*0e20*/  IMAD R23, R18, 0xc, R7 ;  /* 0x0000000c12177824 */ /* 0x000fcc00078e0207 */
[----:B------:R-:W-:Y:S01]  /*0e30*/  LDS R23, [R23+0x4] ;  /* 0x0000040017177984 */ /* 0x000fe20000000800 */
[----:B0-----:R-:W-:-:S06]  /*0e40*/  IMAD R22, R21, 0xc, R7 ;  /* 0x0000000c15167824 */ /* 0x001fcc00078e0207 */
[----:B------:R-:W0:Y:S02]  /*0e50*/  LDS R22, [R22+0x4] ;  /* 0x0000040016167984 */ /* 0x000e240000000800 */
[----:B0-----:R-:W-:-:S04]  /*0e60*/  FSETP.GEU.AND P0, PT, R23, R22, PT ;  /* 0x000000161700720b */ /* 0x001fc80003f0e000 */
[----:B------:R-:W-:-:S04]  /*0e70*/  SEL R20, RZ, 0x1, P0 ;  /* 0x00000001ff147807 */ /* 0x000fc80000000000 */
[----:B------:R-:W-:-:S04]  /*0e80*/  ISETP.NE.AND P0, PT, R19, R20, PT ;  /* 0x000000141300720c */ /* 0x000fc80003f05270 */
[----:B------:R-:W-:Y:S02]  /*0e90*/  SEL R20, R21, R18, !P0 ;  /* 0x0000001215147207 */ /* 0x000fe40004000000 */
[----:B------:R-:W-:-:S03]  /*0ea0*/  LOP3.LUT R18, R10, R13, RZ, 0x3c, !PT ;  /* 0x0000000d0a127212 */ /* 0x000fc600078e3cff */
[----:B------:R-:W0:Y:S01]  /*0eb0*/  SHFL.BFLY PT, R19, R20, 0x1, 0x1f ;  /* 0x0c201f0014137f89 */ /* 0x000e2200000e0000 */
[----:B------:R-:W-:-:S06]  /*0ec0*/  IMAD R24, R20, 0xc, R7 ;  /* 0x0000000c14187824 */ /* 0x000fcc00078e0207 */
        /* <DEDUP_REMOVED lines=10> */
[----:B------:R-:W-:Y:S01]  /*0f70*/  IMAD R25, R22, 0xc, R7 ;  /* 0x0000000c16197824 */ /* 0x000fe200078e0207 */
[----:B------:R-:W-:-:S05]  /*0f80*/  LOP3.LUT R19, R13, R18, RZ, 0x3c, !PT ;  /* 0x000000120d137212 */ /* 0x000fca00078e3cff */
[----:B------:R-:W-:Y:S01]  /*0f90*/  LDS R25, [R25+0x4] ;  /* 0x0000040019197984 */ /* 0x000fe20000000800 */
[----:B0-----:R-:W-:-:S06]  /*0fa0*/  IMAD R20, R23, 0xc, R7 ;  /* 0x0000000c17147824 */ /* 0x001fcc00078e0207 */
[----:B------:R-:W0:Y:S02]  /*0fb0*/  LDS R20, [R20+0x4] ;  /* 0x0000040014147984 */ /* 0x000e240000000800 */
[----:B0-----:R-:W-:-:S04]  /*0fc0*/  FSETP.GEU.AND P0, PT, R25, R20, PT ;  /* 0x000000141900720b */ /* 0x001fc80003f0e000 */
        /* <DEDUP_REMOVED lines=77> */
[----:B------:R-:W-:Y:S01]  /*14a0*/  SEL R10, R11, R18, !P0 ;  /* 0x000000120b0a7207 */ /* 0x000fe20004000000 */
[C---:B------:R-:W-:Y:S01]  /*14b0*/  IMAD R18, R0.reuse, 0xc, R9 ;  /* 0x0000000c00127824 */ /* 0x040fe200078e0209 */
[----:B------:R-:W-:-:S03]  /*14c0*/  ISETP.NE.AND P0, PT, R0, RZ, PT ;  /* 0x000000ff0000720c */ /* 0x000fc60003f05270 */
[----:B------:R-:W-:-:S05]  /*14d0*/  IMAD R10, R10, 0xc, R7 ;  /* 0x0000000c0a0a7824 */ /* 0x000fca00078e0207 */
[----:B------:R-:W0:Y:S04]  /*14e0*/  LDS R11, [R10] ;  /* 0x000000000a0b7984 */ /* 0x000e280000000800 */
[----:B0-----:R-:W-:Y:S04]  /*14f0*/  STS [R18], R11 ;  /* 0x0000000b12007388 */ /* 0x001fe80000000800 */
[----:B------:R-:W0:Y:S04]  /*1500*/  LDS R13, [R10+0x4] ;  /* 0x000004000a0d7984 */ /* 0x000e280000000800 */
[----:B0-----:R-:W-:Y:S01]  /*1510*/  STS [R18+0x4], R13 ;  /* 0x0000040d12007388 */ /* 0x001fe20000000800 */
[----:B------:R-:W-:-:S03]  /*1520*/  NOP ;  /* 0x0000000000007918 */ /* 0x000fc60000000000 */
[----:B------:R-:W0:Y:S04]  /*1530*/  LDS R8, [R7+0x474] ;  /* 0x0004740007087984 */ /* 0x000e280000000800 */
[----:B------:R-:W1:Y:S04]  /*1540*/  LDS R12, [R7+0x478] ;  /* 0x00047800070c7984 */ /* 0x000e680000000800 */
[----:B0-----:R0:W-:Y:S04]  /*1550*/  STS [R7+0x604], R8 ;  /* 0x0006040807007388 */ /* 0x0011e80000000800 */
[----:B-1----:R-:W-:Y:S04]  /*1560*/  STS [R7+0x608], R12 ;  /* 0x0006080c07007388 */ /* 0x002fe80000000800 */
[----:B------:R-:W1:Y:S01]  /*1570*/  LDS R19, [R18+0x4] ;  /* 0x0000040012137984 */ /* 0x000e620000000800 */
[----:B0-----:R-:W0:Y:S08]  /*1580*/  I2F.U32.RP R8, UR4 ;  /* 0x0000000400087d06 */ /* 0x001e300008209000 */
[----:B0-----:R-:W0:Y:S01]  /*1590*/  MUFU.RCP R8, R8 ;  /* 0x0000000800087308 */ /* 0x001e220000001000 */
[----:B-1----:R1:W-:Y:S01]  /*15a0*/  STS [R18+0x8], R19 ;  /* 0x0000081312007388 */ /* 0x0023e20000000800 */
[----:B------:R-:W-:-:S03]  /*15b0*/  NOP ;  /* 0x0000000000007918 */ /* 0x000fc60000000000 */
[----:B------:R-:W2:Y:S01]  /*15c0*/  LDS R21, [R18+0x8] ;  /* 0x0000080012157984 */ /* 0x000ea20000000800 */
[----:B-1----:R-:W-:-:S03]  /*15d0*/  IMAD R19, RZ, RZ, -UR4 ;  /* 0x80000004ff137e24 */ /* 0x002fc6000f8e02ff */
[----:B------:R-:W-:Y:S04]  /*15e0*/  LDS R20, [R18+0x4] ;  /* 0x0000040012147984 */ /* 0x000fe80000000800 */
[----:B--2---:R-:W1:Y:S01]  /*15f0*/  SHFL.UP PT, R10, R21, 0x1, RZ ;  /* 0x04200000150a7989 */ /* 0x004e6200000e00ff */
[--C-:B------:R-:W-:Y:S02]  /*1600*/  IMAD.MOV.U32 R13, RZ, RZ, R21.reuse ;  /* 0x000000ffff0d7224 */ /* 0x100fe400078e0015 */
[----:B-1----:R-:W-:-:S04]  /*1610*/  @P0 FADD R13, R10, R21 ;  /* 0x000000150a0d0221 */ /* 0x002fc80000000000 */
[----:B------:R-:W-:Y:S01]  /*1620*/  @P0 IMAD.MOV.U32 R21, RZ, RZ, R13 ;  /* 0x000000ffff150224 */ /* 0x000fe200078e000d */
[----:B------:R-:W1:Y:S04]  /*1630*/  SHFL.UP PT, R10, R13, 0x2, RZ ;  /* 0x044000000d0a7989 */ /* 0x000e6800000e00ff */
[----:B------:R1:W-:Y:S01]  /*1640*/  @P0 STS [R18+0x8], R13 ;  /* 0x0000080d12000388 */ /* 0x0003e20000000800 */
[----:B------:R-:W-:Y:S01]  /*1650*/  ISETP.GE.U32.AND P0, PT, R0, 0x4, PT ;  /* 0x000000040000780c */ /* 0x000fe20003f06070 */
[----:B-1----:R-:W-:-:S04]  /*1660*/  @P1 FADD R13, R21, R10 ;  /* 0x0000000a150d1221 */ /* 0x002fc80000000000 */
[----:B------:R-:W-:Y:S01]  /*1670*/  @P1 IMAD.MOV.U32 R21, RZ, RZ, R13 ;  /* 0x000000ffff151224 */ /* 0x000fe200078e000d */
[----:B------:R-:W1:Y:S04]  /*1680*/  SHFL.UP PT, R10, R13, 0x4, RZ ;  /* 0x048000000d0a7989 */ /* 0x000e6800000e00ff */
[----:B------:R1:W-:Y:S01]  /*1690*/  @P1 STS [R18+0x8], R13 ;  /* 0x0000080d12001388 */ /* 0x0003e20000000800 */
[----:B------:R-:W-:Y:S02]  /*16a0*/  ISETP.GE.U32.AND P1, PT, R0, 0x8, PT ;  /* 0x000000080000780c */ /* 0x000fe40003f26070 */
[----:B-1----:R-:W-:-:S04]  /*16b0*/  @P0 FADD R13, R21, R10 ;  /* 0x0000000a150d0221 */ /* 0x002fc80000000000 */
[----:B------:R-:W-:Y:S01]  /*16c0*/  @P0 IMAD.MOV.U32 R21, RZ, RZ, R13 ;  /* 0x000000ffff150224 */ /* 0x000fe200078e000d */
[----:B------:R-:W1:Y:S04]  /*16d0*/  SHFL.UP PT, R10, R13, 0x8, RZ ;  /* 0x050000000d0a7989 */ /* 0x000e6800000e00ff */
[----:B------:R1:W-:Y:S01]  /*16e0*/  @P0 STS [R18+0x8], R13 ;  /* 0x0000080d12000388 */ /* 0x0003e20000000800 */
[----:B------:R-:W-:Y:S01]  /*16f0*/  ISETP.GE.U32.AND P0, PT, R0, 0x10, PT ;  /* 0x000000100000780c */ /* 0x000fe20003f06070 */
[----:B-1----:R-:W-:Y:S01]  /*1700*/  @P1 FADD R13, R21, R10 ;  /* 0x0000000a150d1221 */ /* 0x002fe20000000000 */
[----:B0-----:R-:W-:-:S03]  /*1710*/  VIADD R10, R8, 0xffffffe ;  /* 0x0ffffffe080a7836 */ /* 0x001fc60000000000 */
[----:B------:R-:W-:Y:S01]  /*1720*/  @P1 IMAD.MOV.U32 R21, RZ, RZ, R13 ;  /* 0x000000ffff151224 */ /* 0x000fe200078e000d */
[----:B------:R-:W0:Y:S01]  /*1730*/  SHFL.UP PT, R12, R13, 0x10, RZ ;  /* 0x060000000d0c7989 */ /* 0x000e2200000e00ff */
[----:B------:R1:W2:Y:S03]  /*1740*/  F2I.FTZ.U32.TRUNC.NTZ R11, R10 ;  /* 0x0000000a000b7305 */ /* 0x0002a6000021f000 */
[----:B------:R-:W-:Y:S01]  /*1750*/  @P1 STS [R18+0x8], R13 ;  /* 0x0000080d12001388 */ /* 0x000fe20000000800 */
[----:B------:R-:W-:Y:S01]  /*1760*/  ISETP.NE.U32.AND P1, PT, RZ, UR4, PT ;  /* 0x00000004ff007c0c */ /* 0x000fe2000bf25070 */
[----:B-1----:R-:W-:Y:S02]  /*1770*/  IMAD.MOV.U32 R10, RZ, RZ, RZ ;  /* 0x000000ffff0a7224 */ /* 0x002fe400078e00ff */
[----:B--2---:R-:W-:-:S04]  /*1780*/  IMAD R19, R19, R11, RZ ;  /* 0x0000000b13137224 */ /* 0x004fc800078e02ff */
[----:B------:R-:W-:-:S04]  /*1790*/  IMAD.HI.U32 R19, R11, R19, R10 ;  /* 0x000000130b137227 */ /* 0x000fc800078e000a */
[----:B0-----:R-:W-:Y:S02]  /*17a0*/  @P0 FADD R11, R12, R21 ;  /* 0x000000150c0b0221 */ /* 0x001fe40000000000 */
[----:B------:R-:W-:Y:S02]  /*17b0*/  IMAD.HI.U32 R8, R19, R16, RZ ;  /* 0x0000001013087227 */ /* 0x000fe400078e00ff */
[----:B------:R-:W-:Y:S02]  /*17c0*/  LDS R19, [R18] ;  /* 0x0000000012137984 */ /* 0x000fe40000000800 */
[----:B------:R-:W-:Y:S02]  /*17d0*/  IMAD.MOV R21, RZ, RZ, -R8 ;  /* 0x000000ffff157224 */ /* 0x000fe400078e0a08 */
[----:B------:R-:W-:Y:S01]  /*17e0*/  @P0 STS [R18+0x8], R11 ;  /* 0x0000080b12000388 */ /* 0x000fe20000000800 */
[----:B------:R-:W-:-:S03]  /*17f0*/  NOP ;  /* 0x0000000000007918 */ /* 0x000fc60000000000 */
[----:B------:R-:W0:Y:S01]  /*1800*/  LDS R10, [R7+0x47c] ;  /* 0x00047c00070a7984 */ /* 0x000e220000000800 */
[----:B------:R-:W-:-:S05]  /*1810*/  IMAD R21, R21, UR4, R16 ;  /* 0x0000000415157c24 */ /* 0x000fca000f8e0210 */
[----:B------:R-:W-:-:S13]  /*1820*/  ISETP.GE.U32.AND P0, PT, R21, UR4, PT ;  /* 0x0000000415007c0c */ /* 0x000fda000bf06070 */
[----:B------:R-:W-:-:S05]  /*1830*/  @P0 VIADD R21, R21, -UR4 ;  /* 0x8000000415150c36 */ /* 0x000fca0008000000 */
[----:B------:R-:W-:-:S13]  /*1840*/  ISETP.GE.U32.AND P0, PT, R21, UR4, PT ;  /* 0x0000000415007c0c */ /* 0x000fda000bf06070 */
[----:B------:R-:W-:Y:S01]  /*1850*/  @P0 VIADD R21, R21, -UR4 ;  /* 0x8000000415150c36 */ /* 0x000fe20008000000 */
[----:B------:R-:W-:Y:S01]  /*1860*/  @!P1 LOP3.LUT R21, RZ, UR4, RZ, 0x33, !PT ;  /* 0x00000004ff159c12 */ /* 0x000fe2000f8e33ff */
[----:B0-----:R0:W-:Y:S03]  /*1870*/  STS [R7+0x600], R10 ;  /* 0x0006000a07007388 */ /* 0x0011e60000000800 */
[----:B------:R-:W-:-:S13]  /*1880*/  ISETP.GT.U32.AND P0, PT, R21, 0xf, PT ;  /* 0x0000000f1500780c */ /* 0x000fda0003f04070 */
[----:B0-----:R-:W-:Y:S05]  /*1890*/  @P0 BRA `(.L_x_5) ;  /* 0x00000000005c0947 */ /* 0x001fea0003800000 */
[----:B------:R-:W0:Y:S01]  /*18a0*/  LDS R8, [R18] ;  /* 0x0000000012087984 */ /* 0x000e220000000800 */
[----:B------:R-:W-:Y:S01]  /*18b0*/  SHF.R.U32.HI R11, RZ, 0x2, R6 ;  /* 0x00000002ff0b7819 */ /* 0x000fe20000011606 */
[----:B------:R-:W-:-:S03]  /*18c0*/  IMAD.MOV.U32 R13, RZ, RZ, 0x2f800000 ;  /* 0x2f800000ff0d7424 */ /* 0x000fc600078e00ff */
[----:B------:R-:W-:Y:S01]  /*18d0*/  LOP3.LUT R11, R11, R6, RZ, 0x3c, !PT ;  /* 0x000000060b0b7212 */ /* 0x000fe200078e3cff */
[----:B------:R-:W-:-:S04]  /*18e0*/  IMAD.SHL.U32 R6, R14, 0x10, RZ ;  /* 0x000000100e067824 */ /* 0x000fc800078e00ff */
[----:B------:R-:W-:-:S05]  /*18f0*/  IMAD.SHL.U32 R10, R11, 0x2, RZ ;  /* 0x000000020b0a7824 */ /* 0x000fca00078e00ff */
[----:B------:R-:W-:Y:S01]  /*1900*/  LOP3.LUT R11, R11, R6, R10, 0x96, !PT ;  /* 0x000000060b0b7212 */ /* 0x000fe200078e960a */
[----:B------:R-:W-:Y:S01]  /*1910*/  IMAD.MOV.U32 R10, RZ, RZ, 0xffffff ;  /* 0x00ffffffff0a7424 */ /* 0x000fe200078e00ff */
[----:B------:R-:W-:Y:S02]  /*1920*/  LOP3.LUT R6, R0, 0x7, RZ, 0xc0, !PT ;  /* 0x0000000700067812 */ /* 0x000fe400078ec0ff */
[----:B------:R-:W-:Y:S02]  /*1930*/  LOP3.LUT R14, R11, R14, RZ, 0x3c, !PT ;  /* 0x0000000e0b0e7212 */ /* 0x000fe400078e3cff */
[----:B------:R-:W-:Y:S02]  /*1940*/  LOP3.LUT R11, R6, 0x18, RZ, 0xfc, !PT ;  /* 0x00000018060b7812 */ /* 0x000fe400078efcff */
[----:B------:R-:W-:-:S04]  /*1950*/  IADD3 R14, PT, PT, R15, 0x587c5, R14 ;  /* 0x000587c50f0e7810 */ /* 0x000fc80007ffe00e */
[----:B------:R-:W-:-:S05]  /*1960*/  I2FP.F32.U32 R14, R14 ;  /* 0x0000000e000e7245 */ /* 0x000fca0000201000 */
[----:B------:R-:W-:-:S04]  /*1970*/  FFMA R14, R14, R13, 1.1641532182693481445e-10 ;  /* 0x2f0000000e0e7423 */ /* 0x000fc8000000000d */
[----:B------:R-:W-:Y:S01]  /*1980*/  FMUL R14, R14, 31 ;  /* 0x41f800000e0e7820 */ /* 0x000fe20000400000 */
[----:B0-----:R-:W0:Y:S05]  /*1990*/  SHFL.IDX PT, R11, R8, R11, 0x1f ;  /* 0x00001f0b080b7589 */ /* 0x001e2a00000e0000 */
[----:B------:R-:W1:Y:S02]  /*19a0*/  F2I.TRUNC.NTZ R14, R14 ;  /* 0x0000000e000e7305 */ /* 0x000e64000020f100 */
[----:B-1----:R-:W-:Y:S01]  /*19b0*/  IMAD R9, R14, 0xc, R9 ;  /* 0x0000000c0e097824 */ /* 0x002fe200078e0209 */
[----:B0-----:R-:W-:Y:S04]  /*19c0*/  STS [R18], R11 ;  /* 0x0000000b12007388 */ /* 0x001fe80000000800 */
[----:B------:R-:W0:Y:S02]  /*19d0*/  LDS.U16 R6, [R9] ;  /* 0x0000000009067984 */ /* 0x000e240000000400 */
[----:B0-----:R-:W-:Y:S01]  /*19e0*/  LOP3.LUT R23, R6, 0xffff0000, R11, 0xf8, !PT ;  /* 0xffff000006177812 */ /* 0x001fe200078ef80b */
[----:B------:R-:W-:Y:S01]  /*19f0*/  NOP ;  /* 0x0000000000007918 */ /* 0x000fe20000000000 */
[----:B------:R-:W-:Y:S05]  /*1a00*/  BRA `(.L_x_6) ;  /* 0x0000000000e07947 */ /* 0x000fea0003800000 */
.L_x_5:
[----:B------:R-:W0:Y:S01]  /*1a10*/  LDS R11, [R7+0x3c8] ;  /* 0x0003c800070b7984 */ /* 0x000e220000000800 */
[----:B------:R-:W-:-:S03]  /*1a20*/  SHF.R.U32.HI R13, RZ, 0x2, R6 ;  /* 0x00000002ff0d7819 */ /* 0x000fc60000011606 */
[----:B------:R-:W1:Y:S01]  /*1a30*/  LDS R8, [R7+0x3bc] ;  /* 0x0003bc0007087984 */ /* 0x000e620000000800 */
[----:B------:R-:W-:Y:S01]  /*1a40*/  LOP3.LUT R13, R13, R6, RZ, 0x3c, !PT ;  /* 0x000000060d0d7212 */ /* 0x000fe200078e3cff */
[----:B------:R-:W-:Y:S02]  /*1a50*/  IMAD.SHL.U32 R6, R14, 0x10, RZ ;  /* 0x000000100e067824 */ /* 0x000fe400078e00ff */
[----:B------:R-:W-:Y:S02]  /*1a60*/  LDS.U16 R23, [R18+0x2] ;  /* 0x0000020012177984 */ /* 0x000fe40000000400 */
[----:B------:R-:W-:-:S05]  /*1a70*/  IMAD.SHL.U32 R12, R13, 0x2, RZ ;  /* 0x000000020d0c7824 */ /* 0x000fca00078e00ff */
[----:B------:R-:W-:-:S04]  /*1a80*/  LOP3.LUT R13, R13, R6, R12, 0x96, !PT ;  /* 0x000000060d0d7212 */ /* 0x000fc800078e960c */
[----:B------:R-:W-:Y:S01]  /*1a90*/  LOP3.LUT R14, R13, R14, RZ, 0x3c, !PT ;  /* 0x0000000e0d0e7212 */ /* 0x000fe200078e3cff */
[----:B------:R-:W-:-:S03]  /*1aa0*/  IMAD.MOV.U32 R13, RZ, RZ, 0x2f800000 ;  /* 0x2f800000ff0d7424 */ /* 0x000fc600078e00ff */
[----:B------:R-:W-:-:S04]  /*1ab0*/  IADD3 R14, PT, PT, R15, 0x587c5, R14 ;  /* 0x000587c50f0e7810 */ /* 0x000fc80007ffe00e */
[----:B------:R-:W-:-:S05]  /*1ac0*/  I2FP.F32.U32 R14, R14 ;  /* 0x0000000e000e7245 */ /* 0x000fca0000201000 */
[----:B------:R-:W-:-:S04]  /*1ad0*/  FFMA R13, R14, R13, 1.1641532182693481445e-10 ;  /* 0x2f0000000e0d7423 */ /* 0x000fc8000000000d */
[----:B------:R-:W-:Y:S01]  /*1ae0*/  FMUL R6, R10, R13 ;  /* 0x0000000d0a067220 */ /* 0x000fe20000400000 */
[----:B0-----:R-:W-:-:S03]  /*1af0*/  FMUL R13, R11, R11 ;  /* 0x0000000b0b0d7220 */ /* 0x001fc60000400000 */
[----:B------:R-:W-:Y:S01]  /*1b00*/  FMUL R6, R6, R6 ;  /* 0x0000000606067220 */ /* 0x000fe20000400000 */
[----:B-1----:R-:W-:Y:S01]  /*1b10*/  FMUL R11, R8, R8 ;  /* 0x00000008080b7220 */ /* 0x002fe20000400000 */
[----:B------:R-:W-:-:S03]  /*1b20*/  IMAD.MOV.U32 R8, RZ, RZ, 0x18 ;  /* 0x00000018ff087424 */ /* 0x000fc600078e00ff */
[-C--:B------:R-:W-:Y:S02]  /*1b30*/  FSETP.GTU.AND P1, PT, R13, R6.reuse, PT ;  /* 0x000000060d00720b */ /* 0x080fe40003f2c000 */
[----:B------:R-:W-:Y:S02]  /*1b40*/  FSETP.GT.AND P0, PT, R11, R6, PT ;  /* 0x000000060b00720b */ /* 0x000fe40003f04000 */
[----:B------:R-:W-:-:S04]  /*1b50*/  SEL R8, R8, 0x10, !P1 ;  /* 0x0000001008087807 */ /* 0x000fc80004800000 */
[----:B------:R-:W-:-:S05]  /*1b60*/  SEL R10, R8, 0x8, !P0 ;  /* 0x00000008080a7807 */ /* 0x000fca0004000000 */
[----:B------:R-:W-:-:S05]  /*1b70*/  IMAD R12, R10, 0xc, R9 ;  /* 0x0000000c0a0c7824 */ /* 0x000fca00078e0209 */
[----:B------:R-:W0:Y:S02]  /*1b80*/  LDS R8, [R12+-0x4] ;  /* 0xfffffc000c087984 */ /* 0x000e240000000800 */
[----:B0-----:R-:W-:-:S05]  /*1b90*/  FMUL R11, R8, R8 ;  /* 0x00000008080b7220 */ /* 0x001fca0000400000 */
[----:B------:R-:W-:-:S13]  /*1ba0*/  FSETP.GT.AND P0, PT, R11, R6, PT ;  /* 0x000000060b00720b */ /* 0x000fda0003f04000 */
[----:B------:R-:W0:Y:S02]  /*1bb0*/  @!P0 LDS R8, [R12+0x8] ;  /* 0x000008000c088984 */ /* 0x000e240000000800 */
[----:B0-----:R-:W-:Y:S01]  /*1bc0*/  @!P0 FMUL R11, R8, R8 ;  /* 0x00000008080b8220 */ /* 0x001fe20000400000 */
[----:B------:R-:W-:-:S04]  /*1bd0*/  @!P0 VIADD R8, R10, 0x4 ;  /* 0x000000040a088836 */ /* 0x000fc80000000000 */
[----:B------:R-:W-:-:S13]  /*1be0*/  FSETP.GTU.AND P1, PT, R11, R6, !P0 ;  /* 0x000000060b00720b */ /* 0x000fda000472c000 */
[----:B------:R-:W-:Y:S02]  /*1bf0*/  @P1 IMAD.MOV R8, RZ, RZ, R10 ;  /* 0x000000ffff081224 */ /* 0x000fe400078e020a */
[----:B------:R-:W-:-:S04]  /*1c00*/  @P0 VIADD R8, R10, 0xfffffffc ;  /* 0xfffffffc0a080836 */ /* 0x000fc80000000000 */
        /* <DEDUP_REMOVED lines=13> */
[----:B------:R-:W-:Y:S01]  /*1ce0*/  FSETP.GT.AND P0, PT, R11, R6, PT ;  /* 0x000000060b00720b */ /* 0x000fe20003f04000 */
[----:B------:R-:W-:-:S12]  /*1cf0*/  IMAD.MOV.U32 R11, RZ, RZ, -0x1 ;  /* 0xffffffffff0b7424 */ /* 0x000fd800078e00ff */
[----:B------:R-:W0:Y:S02]  /*1d00*/  @!P0 LDS R8, [R12+0x8] ;  /* 0x000008000c088984 */ /* 0x000e240000000800 */
[----:B0-----:R-:W-:-:S05]  /*1d10*/  @!P0 FMUL R13, R8, R8 ;  /* 0x00000008080d8220 */ /* 0x001fca0000400000 */
[----:B------:R-:W-:-:S04]  /*1d20*/  @!P0 FSETP.GTU.AND P1, PT, R13, R6, PT ;  /* 0x000000060d00820b */ /* 0x000fc80003f2c000 */
[----:B------:R-:W-:-:S05]  /*1d30*/  @!P0 SEL R11, RZ, 0x1, P1 ;  /* 0x00000001ff0b8807 */ /* 0x000fca0000800000 */
[----:B------:R-:W-:-:S04]  /*1d40*/  IMAD.IADD R10, R11, 0x1, R10 ;  /* 0x000000010b0a7824 */ /* 0x000fc800078e020a */
[----:B------:R-:W-:-:S06]  /*1d50*/  IMAD R10, R10, 0xc, R9 ;  /* 0x0000000c0a0a7824 */ /* 0x000fcc00078e0209 */
[----:B------:R-:W0:Y:S02]  /*1d60*/  LDS.U16 R10, [R10] ;  /* 0x000000000a0a7984 */ /* 0x000e240000000400 */
[----:B0-----:R-:W-:Y:S01]  /*1d70*/  IMAD R23, R23, 0x10000, R10 ;  /* 0x0001000017177824 */ /* 0x001fe200078e020a */
[----:B------:R-:W-:-:S06]  /*1d80*/  NOP ;  /* 0x0000000000007918 */ /* 0x000fcc0000000000 */
.L_x_6:
[----:B------:R-:W-:Y:S01]  /*1d90*/  STS [R18], R23 ;  /* 0x0000001712007388 */ /* 0x000fe20000000800 */
[----:B------:R-:W-:Y:S01]  /*1da0*/  ISETP.NE.AND P0, PT, R21, RZ, PT ;  /* 0x000000ff1500720c */ /* 0x000fe20003f05270 */
[----:B------:R-:W-:Y:S02]  /*1db0*/  BSSY.RECONVERGENT B0, `(.L_x_7) ;  /* 0x0000012000007945 */ /* 0x000fe40003800200 */
[----:B------:R-:W0:Y:S01]  /*1dc0*/  LDS.128 R8, [R7+0x600] ;  /* 0x0006000007087984 */ /* 0x000e220000000c00 */
[----:B------:R-:W-:-:S03]  /*1dd0*/  ISETP.NE.OR P0, PT, R0, RZ, !P0 ;  /* 0x000000ff0000720c */ /* 0x000fc60004705670 */
[----:B------:R-:W1:Y:S04]  /*1de0*/  LDS.128 R12, [R7+0x610] ;  /* 0x00061000070c7984 */ /* 0x000e680000000c00 */
[----:B0-----:R0:W-:Y:S04]  /*1df0*/  STG.E desc[UR6][R4.64], R8 ;  /* 0x0000000804007986 */ /* 0x0011e8000c101906 */
[----:B------:R0:W-:Y:S04]  /*1e00*/  STG.E desc[UR6][R4.64+0x4], R9 ;  /* 0x0000040904007986 */ /* 0x0001e8000c101906 */
[----:B------:R0:W-:Y:S04]  /*1e10*/  STG.E desc[UR6][R4.64+0x8], R10 ;  /* 0x0000080a04007986 */ /* 0x0001e8000c101906 */
[----:B------:R0:W-:Y:S04]  /*1e20*/  STG.E desc[UR6][R4.64+0x10], R11 ;  /* 0x0000100b04007986 */ /* 0x0001e8000c101906 */
[----:B-1----:R0:W-:Y:S04]  /*1e30*/  STG.E desc[UR6][R4.64+0x14], R12 ;  /* 0x0000140c04007986 */ /* 0x0021e8000c101906 */
[----:B------:R0:W-:Y:S04]  /*1e40*/  STG.E desc[UR6][R4.64+0x18], R13 ;  /* 0x0000180d04007986 */ /* 0x0001e8000c101906 */
[----:B------:R0:W-:Y:S01]  /*1e50*/  STG.E desc[UR6][R4.64+0x1c], R14 ;  /* 0x00001c0e04007986 */ /* 0x0001e2000c101906 */
[----:B------:R-:W-:Y:S05]  /*1e60*/  @P0 BRA `(.L_x_8) ;  /* 0x0000000000180947 */ /* 0x000fea0003800000 */
[----:B0-----:R-:W0:Y:S01]  /*1e70*/  LDC.64 R4, c[0x0][0x3a8] ;  /* 0x0000ea00ff047b82 */ /* 0x001e220000000a00 */
[----:B------:R-:W-:-:S04]  /*1e80*/  VIADD R9, R16, 0xffffffff ;  /* 0xffffffff10097836 */ /* 0x000fc80000000000 */
[----:B0-----:R-:W-:-:S05]  /*1e90*/  IMAD.WIDE.U32 R4, R9, 0x20, R4 ;  /* 0x0000002009047825 */ /* 0x001fca00078e0004 */
[----:B------:R-:W2:Y:S04]  /*1ea0*/  LDG.E R8, desc[UR6][R4.64+0x4] ;  /* 0x0000040604087981 */ /* 0x000ea8000c1e1900 */
[----:B------:R-:W2:Y:S04]  /*1eb0*/  LDG.E R9, desc[UR6][R4.64+0x8] ;  /* 0x0000080604097981 */ /* 0x000ea8000c1e1900 */
[----:B--2---:R1:W-:Y:S02]  /*1ec0*/  STS.64 [R7+0x300], R8 ;  /* 0x0003000807007388 */ /* 0x0043e40000000a00 */
.L_x_8:
[----:B------:R-:W-:Y:S05]  /*1ed0*/  BSYNC.RECONVERGENT B0 ;  /* 0x0000000000007941 */ /* 0x000fea0003800200 */
.L_x_7:
[----:B------:R-:W-:Y:S08]  /*1ee0*/  BAR.SYNC.DEFER_BLOCKING 0x0 ;  /* 0x0000000000007b1d */ /* 0x000ff00000010000 */
[----:B0-----:R-:W0:Y:S01]  /*1ef0*/  LDC.64 R4, c[0x0][0x390] ;  /* 0x0000e400ff047b82 */ /* 0x001e220000000a00 */
[----:B-1----:R-:W1:Y:S01]  /*1f00*/  LDS R7, [R18] ;  /* 0x0000000012077984 */ /* 0x002e620000000800 */
[----:B0-----:R-:W-:-:S05]  /*1f10*/  IMAD.WIDE.U32 R4, R17, 0xc, R4 ;  /* 0x0000000c11047825 */ /* 0x001fca00078e0004 */
[----:B------:R-:W-:Y:S04]  /*1f20*/  STG.E desc[UR6][R4.64], R19 ;  /* 0x0000001304007986 */ /* 0x000fe8000c101906 */
[----:B------:R-:W-:Y:S04]  /*1f30*/  STG.E desc[UR6][R4.64+0x4], R20 ;  /* 0x0000041404007986 */ /* 0x000fe8000c101906 */
[----:B------:R-:W-:Y:S04]  /*1f40*/  STG.E desc[UR6][R2.64+0x4], RZ ;  /* 0x000004ff02007986 */ /* 0x000fe8000c101906 */
[----:B------:R-:W-:Y:S04]  /*1f50*/  STG.E desc[UR6][R2.64+0x8], RZ ;  /* 0x000008ff02007986 */ /* 0x000fe8000c101906 */
[----:B-1----:R-:W-:Y:S01]  /*1f60*/  STG.E desc[UR6][R2.64], R7 ;  /* 0x0000000702007986 */ /* 0x002fe2000c101906 */
[----:B------:R-:W-:Y:S05]  /*1f70*/  EXIT ;  /* 0x000000000000794d */ /* 0x000fea0003800000 */
        .weak           $__internal_0_$__cuda_sm3x_div_rn_noftz_f32_slowpath
        .type           $__internal_0_$__cuda_sm3x_div_rn_noftz_f32_slowpath,@function
        .size           $__internal_0_$__cuda_sm3x_div_rn_noftz_f32_slowpath,(.L_x_31 - $__internal_0_$__cuda_sm3x_div_rn_noftz_f32_slowpath)
$__internal_0_$__cuda_sm3x_div_rn_noftz_f32_slowpath:
[--C-:B------:R-:W-:Y:S01]  /*1f80*/  SHF.R.U32.HI R7, RZ, 0x17, R0.reuse ;  /* 0x00000017ff077819 */ /* 0x100fe20000011600 */
[----:B------:R-:W-:Y:S04]  /*1f90*/  BSSY.RECONVERGENT B0, `(.L_x_9) ;  /* 0x000005c000007945 */ /* 0x000fe80003800200 */
[----:B------:R-:W-:Y:S01]  /*1fa0*/  BSSY.RELIABLE B3, `(.L_x_10) ;  /* 0x000001a000037945 */ /* 0x000fe20003800100 */
[----:B------:R-:W-:Y:S01]  /*1fb0*/  IMAD.MOV.U32 R9, RZ, RZ, R0 ;  /* 0x000000ffff097224 */ /* 0x000fe200078e0000 */
[----:B------:R-:W-:-:S05]  /*1fc0*/  LOP3.LUT R7, R7, 0xff, RZ, 0xc0, !PT ;  /* 0x000000ff07077812 */ /* 0x000fca00078ec0ff */
[----:B------:R-:W-:-:S05]  /*1fd0*/  VIADD R11, R7, 0xffffffff ;  /* 0xffffffff070b7836 */ /* 0x000fca0000000000 */
[----:B------:R-:W-:-:S13]  /*1fe0*/  ISETP.GT.U32.OR P0, PT, R11, 0xfd, !PT ;  /* 0x000000fd0b00780c */ /* 0x000fda0007f04470 */
[----:B------:R-:W-:Y:S01]  /*1ff0*/  @!P0 IMAD.MOV.U32 R10, RZ, RZ, RZ ;  /* 0x000000ffff0a8224 */ /* 0x000fe200078e00ff */
[----:B------:R-:W-:Y:S06]  /*2000*/  @!P0 BRA `(.L_x_11) ;  /* 0x00000000004c8947 */ /* 0x000fec0003800000 */
[----:B------:R-:W-:-:S13]  /*2010*/  FSETP.GTU.FTZ.AND P0, PT, |R0|, +INF , PT ;  /* 0x7f8000000000780b */ /* 0x000fda0003f1c200 */
[----:B------:R-:W-:Y:S05]  /*2020*/  @P0 BREAK.RELIABLE B3 ;  /* 0x0000000000030942 */ /* 0x000fea0003800100 */
[----:B------:R-:W-:Y:S05]  /*2030*/  @P0 BRA `(.L_x_12) ;  /* 0x0000000400400947 */ /* 0x000fea0003800000 */
[----:B------:R-:W-:-:S05]  /*2040*/  IMAD.MOV.U32 R10, RZ, RZ, 0x41c80000 ;  /* 0x41c80000ff0a7424 */ /* 0x000fca00078e00ff */
[----:B------:R-:W-:-:S13]  /*2050*/  LOP3.LUT P0, RZ, R10, 0x7fffffff, R9, 0xc8, !PT ;  /* 0x7fffffff0aff7812 */ /* 0x000fda000780c809 */
[----:B------:R-:W-:Y:S05]  /*2060*/  @!P0 BREAK.RELIABLE B3 ;  /* 0x0000000000038942 */ /* 0x000fea0003800100 */
[----:B------:R-:W-:Y:S05]  /*2070*/  @!P0 BRA `(.L_x_13) ;  /* 0x0000000400288947 */ /* 0x000fea0003800000 */
[----:B------:R-:W-:-:S13]  /*2080*/  LOP3.LUT P0, RZ, R9, 0x7fffffff, RZ, 0xc0, !PT ;  /* 0x7fffffff09ff7812 */ /* 0x000fda000780c0ff */
[----:B------:R-:W-:Y:S05]  /*2090*/  @!P0 BREAK.RELIABLE B3 ;  /* 0x0000000000038942 */ /* 0x000fea0003800100 */
[----:B------:R-:W-:Y:S05]  /*20a0*/  @!P0 BRA `(.L_x_14) ;  /* 0x0000000400148947 */ /* 0x000fea0003800000 */
[----:B------:R-:W-:Y:S02]  /*20b0*/  FSETP.NEU.FTZ.AND P0, PT, |R0|, +INF , PT ;  /* 0x7f8000000000780b */ /* 0x000fe40003f1d200 */
[----:B------:R-:W-:-:S04]  /*20c0*/  LOP3.LUT P1, RZ, R10, 0x7fffffff, RZ, 0xc0, !PT ;  /* 0x7fffffff0aff7812 */ /* 0x000fc8000782c0ff */
[----:B------:R-:W-:-:S13]  /*20d0*/  PLOP3.LUT P0, PT, P0, P1, PT, 0x2f, 0xf2 ;  /* 0x0000000000f2781c */ /* 0x000fda0000702577 */
[----:B------:R-:W-:Y:S05]  /*20e0*/  @P0 BREAK.RELIABLE B3 ;  /* 0x0000000000030942 */ /* 0x000fea0003800100 */
[----:B------:R-:W-:Y:S05]  /*20f0*/  @P0 BRA `(.L_x_15) ;  /* 0x0000000000f40947 */ /* 0x000fea0003800000 */
[----:B------:R-:W-:-:S13]  /*2100*/  ISETP.GE.AND P0, PT, R11, RZ, PT ;  /* 0x000000ff0b00720c */ /* 0x000fda0003f06270 */
[----:B------:R-:W-:Y:S02]  /*2110*/  @P0 IMAD.MOV.U32 R10, RZ, RZ, RZ ;  /* 0x000000ffff0a0224 */ /* 0x000fe400078e00ff */
[----:B------:R-:W-:Y:S01]  /*2120*/  @!P0 FFMA R9, R0, 1.84467440737095516160e+19, RZ ;  /* 0x5f80000000098823 */ /* 0x000fe200000000ff */
[----:B------:R-:W-:-:S07]  /*2130*/  @!P0 IMAD.MOV.U32 R10, RZ, RZ, -0x40 ;  /* 0xffffffc0ff0a8424 */ /* 0x000fce00078e00ff */
.L_x_11:
[----:B------:R-:W-:Y:S05]  /*2140*/  BSYNC.RELIABLE B3 ;  /* 0x0000000000037941 */ /* 0x000fea0003800100 */
.L_x_10:
[----:B------:R-:W-:Y:S01]  /*2150*/  UMOV UR4, 0x41c80000 ;  /* 0x41c8000000047882 */ /* 0x000fe20000000000 */
[----:B------:R-:W-:Y:S01]  /*2160*/  VIADD R7, R7, 0xffffff81 ;  /* 0xffffff8107077836 */ /* 0x000fe20000000000 */
[----:B------:R-:W-:Y:S01]  /*2170*/  UIADD3 UR4, UPT, UPT, UR4, -0x2000000, URZ ;  /* 0xfe00000004047890 */ /* 0x000fe2000fffe0ff */
[----:B------:R-:W-:Y:S02]  /*2180*/  BSSY.RECONVERGENT B3, `(.L_x_16) ;  /* 0x0000033000037945 */ /* 0x000fe40003800200 */
[----:B------:R-:W-:Y:S01]  /*2190*/  IMAD R0, R7, -0x800000, R9 ;  /* 0xff80000007007824 */ /* 0x000fe200078e0209 */
[----:B------:R-:W-:Y:S02]  /*21a0*/  IADD3 R10, PT, PT, R10, -0x4, R7 ;  /* 0xfffffffc0a0a7810 */ /* 0x000fe40007ffe007 */
[----:B------:R-:W-:-:S03]  /*21b0*/  FADD.FTZ R13, -RZ, -UR4 ;  /* 0x80000004ff0d7e21 */ /* 0x000fc60008010100 */
[----:B------:R-:W0:Y:S02]  /*21c0*/  MUFU.RCP R11, UR4 ;  /* 0x00000004000b7d08 */ /* 0x000e240008001000 */
[----:B0-----:R-:W-:-:S04]  /*21d0*/  FFMA R12, R11, R13, 1 ;  /* 0x3f8000000b0c7423 */ /* 0x001fc8000000000d */
[----:B------:R-:W-:-:S04]  /*21e0*/  FFMA R11, R11, R12, R11 ;  /* 0x0000000c0b0b7223 */ /* 0x000fc8000000000b */
[----:B------:R-:W-:-:S04]  /*21f0*/  FFMA R12, R0, R11, RZ ;  /* 0x0000000b000c7223 */ /* 0x000fc800000000ff */
[----:B------:R-:W-:-:S04]  /*2200*/  FFMA R9, R13, R12, R0 ;  /* 0x0000000c0d097223 */ /* 0x000fc80000000000 */
[----:B------:R-:W-:-:S04]  /*2210*/  FFMA R12, R11, R9, R12 ;  /* 0x000000090b0c7223 */ /* 0x000fc8000000000c */
[----:B------:R-:W-:-:S04]  /*2220*/  FFMA R13, R13, R12, R0 ;  /* 0x0000000c0d0d7223 */ /* 0x000fc80000000000 */
[----:B------:R-:W-:-:S05]  /*2230*/  FFMA R0, R11, R13, R12 ;  /* 0x0000000d0b007223 */ /* 0x000fca000000000c */
[----:B------:R-:W-:-:S04]  /*2240*/  SHF.R.U32.HI R9, RZ, 0x17, R0 ;  /* 0x00000017ff097819 */ /* 0x000fc80000011600 */
[----:B------:R-:W-:-:S05]  /*2250*/  LOP3.LUT R9, R9, 0xff, RZ, 0xc0, !PT ;  /* 0x000000ff09097812 */ /* 0x000fca00078ec0ff */
[----:B------:R-:W-:-:S04]  /*2260*/  IMAD.IADD R19, R9, 0x1, R10 ;  /* 0x0000000109137824 */ /* 0x000fc800078e020a */
[----:B------:R-:W-:-:S05]  /*2270*/  VIADD R7, R19, 0xffffffff ;  /* 0xffffffff13077836 */ /* 0x000fca0000000000 */
[----:B------:R-:W-:-:S13]  /*2280*/  ISETP.GE.U32.AND P0, PT, R7, 0xfe, PT ;  /* 0x000000fe0700780c */ /* 0x000fda0003f06070 */
[----:B------:R-:W-:Y:S05]  /*2290*/  @!P0 BRA `(.L_x_17) ;  /* 0x0000000000808947 */ /* 0x000fea0003800000 */
[----:B------:R-:W-:-:S13]  /*22a0*/  ISETP.GT.AND P0, PT, R19, 0xfe, PT ;  /* 0x000000fe1300780c */ /* 0x000fda0003f04270 */
[----:B------:R-:W-:Y:S05]  /*22b0*/  @P0 BRA `(.L_x_18) ;  /* 0x00000000006c0947 */ /* 0x000fea0003800000 */
[----:B------:R-:W-:-:S13]  /*22c0*/  ISETP.GE.AND P0, PT, R19, 0x1, PT ;  /* 0x000000011300780c */ /* 0x000fda0003f06270 */
[----:B------:R-:W-:Y:S05]  /*22d0*/  @P0 BRA `(.L_x_19) ;  /* 0x0000000000740947 */ /* 0x000fea0003800000 */
[----:B------:R-:W-:Y:S02]  /*22e0*/  ISETP.GE.AND P0, PT, R19, -0x18, PT ;  /* 0xffffffe81300780c */ /* 0x000fe40003f06270 */
[----:B------:R-:W-:-:S11]  /*22f0*/  LOP3.LUT R0, R0, 0x80000000, RZ, 0xc0, !PT ;  /* 0x8000000000007812 */ /* 0x000fd600078ec0ff */
[----:B------:R-:W-:Y:S05]  /*2300*/  @!P0 BRA `(.L_x_19) ;  /* 0x0000000000688947 */ /* 0x000fea0003800000 */
[CCC-:B------:R-:W-:Y:S01]  /*2310*/  FFMA.RZ R7, R11.reuse, R13.reuse, R12.reuse ;  /* 0x0000000d0b077223 */ /* 0x1c0fe2000000c00c */
[-CC-:B------:R-:W-:Y:S01]  /*2320*/  FFMA.RM R10, R11, R13.reuse, R12.reuse ;  /* 0x0000000d0b0a7223 */ /* 0x180fe2000000400c */
[C---:B------:R-:W-:Y:S02]  /*2330*/  ISETP.NE.AND P2, PT, R19.reuse, RZ, PT ;  /* 0x000000ff1300720c */ /* 0x040fe40003f45270 */
[----:B------:R-:W-:Y:S02]  /*2340*/  ISETP.NE.AND P1, PT, R19, RZ, PT ;  /* 0x000000ff1300720c */ /* 0x000fe40003f25270 */
[----:B------:R-:W-:Y:S01]  /*2350*/  LOP3.LUT R9, R7, 0x7fffff, RZ, 0xc0, !PT ;  /* 0x007fffff07097812 */ /* 0x000fe200078ec0ff */
[----:B------:R-:W-:Y:S01]  /*2360*/  FFMA.RP R7, R11, R13, R12 ;  /* 0x0000000d0b077223 */ /* 0x000fe2000000800c */
[----:B------:R-:W-:Y:S02]  /*2370*/  VIADD R12, R19, 0x20 ;  /* 0x00000020130c7836 */ /* 0x000fe40000000000 */
[----:B------:R-:W-:Y:S01]  /*2380*/  LOP3.LUT R9, R9, 0x800000, RZ, 0xfc, !PT ;  /* 0x0080000009097812 */ /* 0x000fe200078efcff */
[----:B------:R-:W-:Y:S01]  /*2390*/  IMAD.MOV R11, RZ, RZ, -R19 ;  /* 0x000000ffff0b7224 */ /* 0x000fe200078e0a13 */
[----:B------:R-:W-:-:S02]  /*23a0*/  FSETP.NEU.FTZ.AND P0, PT, R7, R10, PT ;  /* 0x0000000a0700720b */ /* 0x000fc40003f1d000 */
[----:B------:R-:W-:Y:S02]  /*23b0*/  SHF.L.U32 R12, R9, R12, RZ ;  /* 0x0000000c090c7219 */ /* 0x000fe400000006ff */
[----:B------:R-:W-:Y:S02]  /*23c0*/  SEL R10, R11, RZ, P2 ;  /* 0x000000ff0b0a7207 */ /* 0x000fe40001000000 */
[----:B------:R-:W-:Y:S02]  /*23d0*/  ISETP.NE.AND P1, PT, R12, RZ, P1 ;  /* 0x000000ff0c00720c */ /* 0x000fe40000f25270 */
[----:B------:R-:W-:Y:S02]  /*23e0*/  SHF.R.U32.HI R10, RZ, R10, R9 ;  /* 0x0000000aff0a7219 */ /* 0x000fe40000011609 */
[----:B------:R-:W-:Y:S02]  /*23f0*/  PLOP3.LUT P0, PT, P0, P1, PT, 0xf8, 0x8f ;  /* 0x00000000008f781c */ /* 0x000fe40000703f70 */
[----:B------:R-:W-:-:S02]  /*2400*/  SHF.R.U32.HI R12, RZ, 0x1, R10 ;  /* 0x00000001ff0c7819 */ /* 0x000fc4000001160a */
[----:B------:R-:W-:-:S04]  /*2410*/  SEL R7, RZ, 0x1, !P0 ;  /* 0x00000001ff077807 */ /* 0x000fc80004000000 */
[----:B------:R-:W-:-:S04]  /*2420*/  LOP3.LUT R7, R7, 0x1, R12, 0xf8, !PT ;  /* 0x0000000107077812 */ /* 0x000fc800078ef80c */
[----:B------:R-:W-:-:S05]  /*2430*/  LOP3.LUT R7, R7, R10, RZ, 0xc0, !PT ;  /* 0x0000000a07077212 */ /* 0x000fca00078ec0ff */
[----:B------:R-:W-:-:S05]  /*2440*/  IMAD.IADD R7, R12, 0x1, R7 ;  /* 0x000000010c077824 */ /* 0x000fca00078e0207 */
[----:B------:R-:W-:Y:S01]  /*2450*/  LOP3.LUT R0, R7, R0, RZ, 0xfc, !PT ;  /* 0x0000000007007212 */ /* 0x000fe200078efcff */
[----:B------:R-:W-:Y:S06]  /*2460*/  BRA `(.L_x_19) ;  /* 0x0000000000107947 */ /* 0x000fec0003800000 */
.L_x_18:
[----:B------:R-:W-:-:S04]  /*2470*/  LOP3.LUT R0, R0, 0x80000000, RZ, 0xc0, !PT ;  /* 0x8000000000007812 */ /* 0x000fc800078ec0ff */
[----:B------:R-:W-:Y:S01]  /*2480*/  LOP3.LUT R0, R0, 0x7f800000, RZ, 0xfc, !PT ;  /* 0x7f80000000007812 */ /* 0x000fe200078efcff */
[----:B------:R-:W-:Y:S06]  /*2490*/  BRA `(.L_x_19) ;  /* 0x0000000000047947 */ /* 0x000fec0003800000 */
.L_x_17:
[----:B------:R-:W-:-:S07]  /*24a0*/  IMAD R0, R10, 0x800000, R0 ;  /* 0x008000000a007824 */ /* 0x000fce00078e0200 */
.L_x_19:
[----:B------:R-:W-:Y:S05]  /*24b0*/  BSYNC.RECONVERGENT B3 ;  /* 0x0000000000037941 */ /* 0x000fea0003800200 */
.L_x_16:
[----:B------:R-:W-:Y:S05]  /*24c0*/  BRA `(.L_x_20) ;  /* 0x0000000000207947 */ /* 0x000fea0003800000 */
.L_x_15:
[----:B------:R-:W-:-:S04]  /*24d0*/  LOP3.LUT R0, R10, 0x80000000, R9, 0x48, !PT ;  /* 0x800000000a007812 */ /* 0x000fc800078e4809 */
[----:B------:R-:W-:Y:S01]  /*24e0*/  LOP3.LUT R0, R0, 0x7f800000, RZ, 0xfc, !PT ;  /* 0x7f80000000007812 */ /* 0x000fe200078efcff */
[----:B------:R-:W-:Y:S06]  /*24f0*/  BRA `(.L_x_20) ;  /* 0x0000000000147947 */ /* 0x000fec0003800000 */
.L_x_14:
[----:B------:R-:W-:Y:S01]  /*2500*/  LOP3.LUT R0, R10, 0x80000000, R9, 0x48, !PT ;  /* 0x800000000a007812 */ /* 0x000fe200078e4809 */
[----:B------:R-:W-:Y:S06]  /*2510*/  BRA `(.L_x_20) ;  /* 0x00000000000c7947 */ /* 0x000fec0003800000 */
.L_x_13:
[----:B------:R-:W0:Y:S01]  /*2520*/  MUFU.RSQ R0, -QNAN ;  /* 0xffc0000000007908 */ /* 0x000e220000001400 */
[----:B------:R-:W-:Y:S05]  /*2530*/  BRA `(.L_x_20) ;  /* 0x0000000000047947 */ /* 0x000fea0003800000 */
.L_x_12:
[----:B------:R-:W-:-:S07]  /*2540*/  FADD.FTZ R0, R0, 25 ;  /* 0x41c8000000007421 */ /* 0x000fce0000010000 */
.L_x_20:
[----:B------:R-:W-:Y:S05]  /*2550*/  BSYNC.RECONVERGENT B0 ;  /* 0x0000000000007941 */ /* 0x000fea0003800200 */
.L_x_9:
[----:B------:R-:W-:-:S04]  /*2560*/  IMAD.MOV.U32 R9, RZ, RZ, 0x0 ;  /* 0x00000000ff097424 */ /* 0x000fc800078e00ff */
[----:B0-----:R-:W-:Y:S05]  /*2570*/  RET.REL.NODEC R8 `(_Z6run_GAP6InsectiS0_P17curandStateXORWOWiP9warp_datai) ;  /* 0xffffffd808a07950 */ /* 0x001fea0003c3ffff */
.L_x_21:
[----:B------:R-:W-:-:S00]  /*2580*/  BRA `(.L_x_21) ;  /* 0xfffffffc00fc7947 */ /* 0x000fc0000383ffff */
[----:B------:R-:W-:-:S00]  /*2590*/  NOP ;  /* 0x0000000000007918 */ /* 0x000fc00000000000 */
        /* <DEDUP_REMOVED lines=14> */
.L_x_31:


//--------------------- .text._Z7initRNGP17curandStateXORWOWPf --------------------------
	.section	.text._Z7initRNGP17curandStateXORWOWPf,"ax",@progbits
	.align	128
        .global         _Z7initRNGP17curandStateXORWOWPf
        .type           _Z7initRNGP17curandStateXORWOWPf,@function
        .size           _Z7initRNGP17curandStateXORWOWPf,(.L_x_33 - _Z7initRNGP17curandStateXORWOWPf)
        .other          _Z7initRNGP17curandStateXORWOWPf,@"STO_CUDA_ENTRY STV_DEFAULT"
_Z7initRNGP17curandStateXORWOWPf:
.text._Z7initRNGP17curandStateXORWOWPf:
[----:B------:R-:W-:Y:S01]  /*0000*/  LDC R1, c[0x0][0x37c] ;  /* 0x0000df00ff017b82 */ /* 0x000fe20000000800 */
[----:B------:R-:W0:Y:S07]  /*0010*/  S2R R3, SR_TID.X ;  /* 0x0000000000037919 */ /* 0x000e2e0000002100 */
[----:B------:R-:W0:Y:S01]  /*0020*/  S2UR UR6, SR_CTAID.X ;  /* 0x00000000000679c3 */ /* 0x000e220000002500 */
[----:B------:R-:W1:Y:S01]  /*0030*/  LDCU.64 UR4, c[0x0][0x358] ;  /* 0x00006b00ff0477ac */ /* 0x000e620008000a00 */
[----:B------:R-:W-:Y:S01]  /*0040*/  IMAD.MOV.U32 R2, RZ, RZ, 0x30c74929 ;  /* 0x30c74929ff027424 */ /* 0x000fe200078e00ff */
[----:B------:R-:W-:Y:S01]  /*0050*/  BSSY.RECONVERGENT B0, `(.L_x_22) ;  /* 0x00000de000007945 */ /* 0x000fe20003800200 */
[----:B------:R-:W-:-:S02]  /*0060*/  IMAD.MOV.U32 R4, RZ, RZ, 0x434a38f4 ;  /* 0x434a38f4ff047424 */ /* 0x000fc400078e00ff */
[----:B------:R-:W-:Y:S02]  /*0070*/  IMAD.MOV.U32 R5, RZ, RZ, -0x75bd8fc ;  /* 0xf8a42704ff057424 */ /* 0x000fe400078e00ff */
[----:B------:R-:W0:Y:S01]  /*0080*/  LDC R0, c[0x0][0x360] ;  /* 0x0000d800ff007b82 */ /* 0x000e220000000800 */
[----:B------:R-:W-:Y:S02]  /*0090*/  IMAD.MOV.U32 R8, RZ, RZ, -0x23270784 ;  /* 0xdcd8f87cff087424 */ /* 0x000fe400078e00ff */
[----:B------:R-:W-:-:S05]  /*00a0*/  IMAD.MOV.U32 R9, RZ, RZ, 0x5728ac2a ;  /* 0x5728ac2aff097424 */ /* 0x000fca00078e00ff */
[----:B------:R-:W2:Y:S01]  /*00b0*/  LDC.64 R6, c[0x0][0x380] ;  /* 0x0000e000ff067b82 */ /* 0x000ea20000000a00 */
[----:B0-----:R-:W-:Y:S02]  /*00c0*/  IMAD R0, R0, UR6, R3 ;  /* 0x0000000600007c24 */ /* 0x001fe4000f8e0203 */
[----:B------:R-:W-:-:S03]  /*00d0*/  IMAD.MOV.U32 R3, RZ, RZ, 0x5e2c3a26 ;  /* 0x5e2c3a26ff037424 */ /* 0x000fc600078e00ff */
[C---:B------:R-:W-:Y:S01]  /*00e0*/  ISETP.NE.AND P0, PT, R0.reuse, RZ, PT ;  /* 0x000000ff0000720c */ /* 0x040fe20003f05270 */
[----:B--2---:R-:W-:-:S05]  /*00f0*/  IMAD.WIDE.U32 R6, R0, 0x30, R6 ;  /* 0x0000003000067825 */ /* 0x004fca00078e0006 */
[----:B-1----:R0:W-:Y:S04]  /*0100*/  STG.E.64 desc[UR4][R6.64], R2 ;  /* 0x0000000206007986 */ /* 0x0021e8000c101b04 */
[----:B------:R0:W-:Y:S04]  /*0110*/  STG.E.64 desc[UR4][R6.64+0x8], R4 ;  /* 0x0000080406007986 */ /* 0x0001e8000c101b04 */
[----:B------:R0:W-:Y:S01]  /*0120*/  STG.E.64 desc[UR4][R6.64+0x10], R8 ;  /* 0x0000100806007986 */ /* 0x0001e2000c101b04 */
[----:B------:R-:W-:Y:S05]  /*0130*/  @!P0 BRA `(.L_x_23) ;  /* 0x0000000c003c8947 */ /* 0x000fea0003800000 */
[----:B------:R-:W-:-:S07]  /*0140*/  CS2R R12, SRZ ;  /* 0x00000000000c7805 */ /* 0x000fce000001ff00 */
.L_x_29:
[----:B0-----:R-:W-:Y:S01]  /*0150*/  LOP3.LUT R2, R0, 0x3, RZ, 0xc0, !PT ;  /* 0x0000000300027812 */ /* 0x001fe200078ec0ff */
[----:B------:R-:W-:Y:S03]  /*0160*/  BSSY.RECONVERGENT B1, `(.L_x_24) ;  /* 0x00000c6000017945 */ /* 0x000fe60003800200 */
[----:B------:R-:W-:-:S04]  /*0170*/  ISETP.NE.U32.AND P0, PT, R2, RZ, PT ;  /* 0x000000ff0200720c */ /* 0x000fc80003f05070 */
[----:B------:R-:W-:-:S13]  /*0180*/  ISETP.NE.AND.EX P0, PT, RZ, RZ, PT, P0 ;  /* 0x000000ffff00720c */ /* 0x000fda0003f05300 */
[----:B------:R-:W-:Y:S05]  /*0190*/  @!P0 BRA `(.L_x_25) ;  /* 0x0000000c00088947 */ /* 0x000fea0003800000 */
[----:B------:R-:W0:Y:S01]  /*01a0*/  LDC.64 R8, c[0x4][RZ] ;  /* 0x01000000ff087b82 */ /* 0x000e220000000a00 */
[----:B------:R-:W-:Y:S02]  /*01b0*/  IMAD.MOV.U32 R14, RZ, RZ, RZ ;  /* 0x000000ffff0e7224 */ /* 0x000fe400078e00ff */
[----:B0-----:R-:W-:-:S07]  /*01c0*/  IMAD.WIDE.U32 R8, R12, 0xc80, R8 ;  /* 0x00000c800c087825 */ /* 0x001fce00078e0008 */
.L_x_28:
[----:B0-----:R-:W-:Y:S01]  /*01d0*/  IMAD.MOV.U32 R15, RZ, RZ, RZ ;  /* 0x000000ffff0f7224 */ /* 0x001fe200078e00ff */
[----:B------:R-:W-:Y:S01]  /*01e0*/  CS2R R2, SRZ ;  /* 0x0000000000027805 */ /* 0x000fe2000001ff00 */
[----:B------:R-:W-:Y:S01]  /*01f0*/  IMAD.MOV.U32 R17, RZ, RZ, RZ ;  /* 0x000000ffff117224 */ /* 0x000fe200078e00ff */
[----:B------:R-:W-:-:S07]  /*0200*/  CS2R R4, SRZ ;  /* 0x0000000000047805 */ /* 0x000fce000001ff00 */
.L_x_27:
[----:B------:R-:W-:-:S05]  /*0210*/  IMAD.WIDE.U32 R10, R17, 0x4, R6 ;  /* 0x00000004110a7825 */ /* 0x000fca00078e0006 */
[----:B------:R0:W5:Y:S01]  /*0220*/  LDG.E R16, desc[UR4][R10.64+0x4] ;  /* 0x000004040a107981 */ /* 0x000162000c1e1900 */
[----:B------:R-:W-:-:S07]  /*0230*/  IMAD.MOV.U32 R19, RZ, RZ, RZ ;  /* 0x000000ffff137224 */ /* 0x000fce00078e00ff */
.L_x_26:
[----:B-----5:R-:W-:Y:S01]  /*0240*/  SHF.R.U32.HI R24, RZ, R19, R16 ;  /* 0x00000013ff187219 */ /* 0x020fe20000011610 */
[----:B0-----:R-:W-:-:S03]  /*0250*/  IMAD.SHL.U32 R10, R17, 0x20, RZ ;  /* 0x00000020110a7824 */ /* 0x001fc600078e00ff */
[----:B------:R-:W-:Y:S01]  /*0260*/  LOP3.LUT R11, R24, 0x1, RZ, 0xc0, !PT ;  /* 0x00000001180b7812 */ /* 0x000fe200078ec0ff */
[----:B------:R-:W-:-:S03]  /*0270*/  IMAD.IADD R10, R10, 0x1, R19 ;  /* 0x000000010a0a7824 */ /* 0x000fc600078e0213 */
[----:B------:R-:W-:Y:S01]  /*0280*/  ISETP.NE.U32.AND P0, PT, R11, 0x1, PT ;  /* 0x000000010b00780c */ /* 0x000fe20003f05070 */
[----:B------:R-:W-:-:S03]  /*0290*/  IMAD R11, R10, 0x5, RZ ;  /* 0x000000050a0b7824 */ /* 0x000fc600078e02ff */
[----:B------:R-:W-:Y:S01]  /*02a0*/  R2P PR, R24, 0x7e ;  /* 0x0000007e18007804 */ /* 0x000fe20000000000 */
[----:B------:R-:W-:-:S08]  /*02b0*/  IMAD.WIDE.U32 R10, R11, 0x4, R8 ;  /* 0x000000040b0a7825 */ /* 0x000fd000078e0008 */
[----:B------:R-:W2:Y:S04]  /*02c0*/  @!P0 LDG.E R18, desc[UR4][R10.64] ;  /* 0x000000040a128981 */ /* 0x000ea8000c1e1900 */
[----:B------:R-:W3:Y:S04]  /*02d0*/  @!P0 LDG.E R20, desc[UR4][R10.64+0x10] ;  /* 0x000010040a148981 */ /* 0x000ee8000c1e1900 */
[----:B------:R-:W4:Y:S04]  /*02e0*/  @P1 LDG.E R22, desc[UR4][R10.64+0x14] ;  /* 0x000014040a161981 */ /* 0x000f28000c1e1900 */
[----:B------:R-:W4:Y:S04]  /*02f0*/  @P2 LDG.E R26, desc[UR4][R10.64+0x28] ;  /* 0x000028040a1a2981 */ /* 0x000f28000c1e1900 */
[----:B------:R-:W4:Y:S04]  /*0300*/  @!P0 LDG.E R21, desc[UR4][R10.64+0x4] ;  /* 0x000004040a158981 */ /* 0x000f28000c1e1900 */
[----:B------:R-:W4:Y:S04]  /*0310*/  @!P0 LDG.E R23, desc[UR4][R10.64+0xc] ;  /* 0x00000c040a178981 */ /* 0x000f28000c1e1900 */
[----:B------:R-:W4:Y:S04]  /*0320*/  @P1 LDG.E R25, desc[UR4][R10.64+0x18] ;  /* 0x000018040a191981 */ /* 0x000f28000c1e1900 */
[----:B------:R-:W4:Y:S04]  /*0330*/  @P3 LDG.E R28, desc[UR4][R10.64+0x3c] ;  /* 0x00003c040a1c3981 */ /* 0x000f28000c1e1900 */
[----:B------:R-:W4:Y:S01]  /*0340*/  @P6 LDG.E R27, desc[UR4][R10.64+0x7c] ;  /* 0x00007c040a1b6981 */ /* 0x000f22000c1e1900 */
[----:B--2---:R-:W-:-:S03]  /*0350*/  @!P0 LOP3.LUT R15, R15, R18, RZ, 0x3c, !PT ;  /* 0x000000120f0f8212 */ /* 0x004fc600078e3cff */
[----:B------:R-:W2:Y:S01]  /*0360*/  @!P0 LDG.E R18, desc[UR4][R10.64+0x8] ;  /* 0x000008040a128981 */ /* 0x000ea2000c1e1900 */
[----:B---3--:R-:W-:-:S03]  /*0370*/  @!P0 LOP3.LUT R3, R3, R20, RZ, 0x3c, !PT ;  /* 0x0000001403038212 */ /* 0x008fc600078e3cff */
[----:B------:R-:W3:Y:S01]  /*0380*/  @P1 LDG.E R20, desc[UR4][R10.64+0x24] ;  /* 0x000024040a141981 */ /* 0x000ee2000c1e1900 */
[----:B----4-:R-:W-:-:S03]  /*0390*/  @P1 LOP3.LUT R15, R15, R22, RZ, 0x3c, !PT ;  /* 0x000000160f0f1212 */ /* 0x010fc600078e3cff */
[----:B------:R-:W4:Y:S01]  /*03a0*/  @P2 LDG.E R22, desc[UR4][R10.64+0x38] ;  /* 0x000038040a162981 */ /* 0x000f22000c1e1900 */
[----:B------:R-:W-:-:S03]  /*03b0*/  @P2 LOP3.LUT R15, R15, R26, RZ, 0x3c, !PT ;  /* 0x0000001a0f0f2212 */ /* 0x000fc600078e3cff */
[----:B------:R-:W4:Y:S01]  /*03c0*/  @P4 LDG.E R26, desc[UR4][R10.64+0x50] ;  /* 0x000050040a1a4981 */ /* 0x000f22000c1e1900 */
[----:B------:R-:W-:-:S03]  /*03d0*/  @!P0 LOP3.LUT R4, R4, R21, RZ, 0x3c, !PT ;  /* 0x0000001504048212 */ /* 0x000fc600078e3cff */
[----:B------:R-:W4:Y:S01]  /*03e0*/  @P1 LDG.E R21, desc[UR4][R10.64+0x20] ;  /* 0x000020040a151981 */ /* 0x000f22000c1e1900 */
[----:B------:R-:W-:-:S03]  /*03f0*/  @!P0 LOP3.LUT R2, R2, R23, RZ, 0x3c, !PT ;  /* 0x0000001702028212 */ /* 0x000fc600078e3cff */
[----:B------:R-:W4:Y:S01]  /*0400*/  @P2 LDG.E R23, desc[UR4][R10.64+0x2c] ;  /* 0x00002c040a172981 */ /* 0x000f22000c1e1900 */
[----:B------:R-:W-:-:S03]  /*0410*/  @P1 LOP3.LUT R4, R4, R25, RZ, 0x3c, !PT ;  /* 0x0000001904041212 */ /* 0x000fc600078e3cff */
[----:B------:R-:W4:Y:S01]  /*0420*/  @P2 LDG.E R25, desc[UR4][R10.64+0x34] ;  /* 0x000034040a192981 */ /* 0x000f22000c1e1900 */
[----:B--2---:R-:W-:-:S03]  /*0430*/  @!P0 LOP3.LUT R5, R5, R18, RZ, 0x3c, !PT ;  /* 0x0000001205058212 */ /* 0x004fc600078e3cff */
[----:B------:R-:W2:Y:S01]  /*0440*/  @P1 LDG.E R18, desc[UR4][R10.64+0x1c] ;  /* 0x00001c040a121981 */ /* 0x000ea2000c1e1900 */
[----:B---3--:R-:W-:-:S03]  /*0450*/  @P1 LOP3.LUT R3, R3, R20, RZ, 0x3c, !PT ;  /* 0x0000001403031212 */ /* 0x008fc600078e3cff */
[----:B------:R-:W3:Y:S01]  /*0460*/  @P2 LDG.E R20, desc[UR4][R10.64+0x30] ;  /* 0x000030040a142981 */ /* 0x000ee2000c1e1900 */
[----:B----4-:R-:W-:-:S03]  /*0470*/  @P2 LOP3.LUT R3, R3, R22, RZ, 0x3c, !PT ;  /* 0x0000001603032212 */ /* 0x010fc600078e3cff */
[----:B------:R-:W4:Y:S01]  /*0480*/  @P3 LDG.E R22, desc[UR4][R10.64+0x4c] ;  /* 0x00004c040a163981 */ /* 0x000f22000c1e1900 */
[----:B------:R-:W-:-:S04]  /*0490*/  @P3 LOP3.LUT R15, R15, R28, RZ, 0x3c, !PT ;  /* 0x0000001c0f0f3212 */ /* 0x000fc800078e3cff */
[----:B------:R-:W-:Y:S02]  /*04a0*/  @P4 LOP3.LUT R15, R15, R26, RZ, 0x3c, !PT ;  /* 0x0000001a0f0f4212 */ /* 0x000fe400078e3cff */
[----:B------:R-:W-:Y:S01]  /*04b0*/  @P1 LOP3.LUT R2, R2, R21, RZ, 0x3c, !PT ;  /* 0x0000001502021212 */ /* 0x000fe200078e3cff */
[----:B------:R-:W4:Y:S04]  /*04c0*/  @P5 LDG.E R26, desc[UR4][R10.64+0x64] ;  /* 0x000064040a1a5981 */ /* 0x000f28000c1e1900 */
[----:B------:R-:W4:Y:S01]  /*04d0*/  @P3 LDG.E R21, desc[UR4][R10.64+0x40] ;  /* 0x000040040a153981 */ /* 0x000f22000c1e1900 */
[----:B------:R-:W-:Y:S02]  /*04e0*/  @P2 LOP3.LUT R4, R4, R23, RZ, 0x3c, !PT ;  /* 0x0000001704042212 */ /* 0x000fe400078e3cff */
[----:B------:R-:W-:Y:S01]  /*04f0*/  @P2 LOP3.LUT R2, R2, R25, RZ, 0x3c, !PT ;  /* 0x0000001902022212 */ /* 0x000fe200078e3cff */
[----:B------:R-:W4:Y:S04]  /*0500*/  @P3 LDG.E R23, desc[UR4][R10.64+0x48] ;  /* 0x000048040a173981 */ /* 0x000f28000c1e1900 */
[----:B------:R-:W4:Y:S01]  /*0510*/  @P4 LDG.E R25, desc[UR4][R10.64+0x54] ;  /* 0x000054040a194981 */ /* 0x000f22000c1e1900 */
[----:B--2---:R-:W-:-:S03]  /*0520*/  @P1 LOP3.LUT R5, R5, R18, RZ, 0x3c, !PT ;  /* 0x0000001205051212 */ /* 0x004fc600078e3cff */
[----:B------:R-:W2:Y:S01]  /*0530*/  @P3 LDG.E R18, desc[UR4][R10.64+0x44] ;  /* 0x000044040a123981 */ /* 0x000ea2000c1e1900 */
[----:B---3--:R-:W-:-:S03]  /*0540*/  @P2 LOP3.LUT R5, R5, R20, RZ, 0x3c, !PT ;  /* 0x0000001405052212 */ /* 0x008fc600078e3cff */
[----:B------:R-:W3:Y:S01]  /*0550*/  @P4 LDG.E R20, desc[UR4][R10.64+0x58] ;  /* 0x000058040a144981 */ /* 0x000ee2000c1e1900 */
[----:B----4-:R-:W-:-:S03]  /*0560*/  @P3 LOP3.LUT R3, R3, R22, RZ, 0x3c, !PT ;  /* 0x0000001603033212 */ /* 0x010fc600078e3cff */
[----:B------:R-:W4:Y:S01]  /*0570*/  @P4 LDG.E R22, desc[UR4][R10.64+0x60] ;  /* 0x000060040a164981 */ /* 0x000f22000c1e1900 */
[----:B------:R-:W-:Y:S02]  /*0580*/  LOP3.LUT P0, RZ, R24, 0x80, RZ, 0xc0, !PT ;  /* 0x0000008018ff7812 */ /* 0x000fe4000780c0ff */
[----:B------:R-:W-:Y:S02]  /*0590*/  @P5 LOP3.LUT R15, R15, R26, RZ, 0x3c, !PT ;  /* 0x0000001a0f0f5212 */ /* 0x000fe400078e3cff */
[----:B------:R-:W4:Y:S01]  /*05a0*/  @P6 LDG.E R26, desc[UR4][R10.64+0x78] ;  /* 0x000078040a1a6981 */ /* 0x000f22000c1e1900 */
[----:B------:R-:W-:-:S03]  /*05b0*/  @P3 LOP3.LUT R4, R4, R21, RZ, 0x3c, !PT ;  /* 0x0000001504043212 */ /* 0x000fc600078e3cff */
[----:B------:R-:W4:Y:S01]  /*05c0*/  @P4 LDG.E R21, desc[UR4][R10.64+0x5c] ;  /* 0x00005c040a154981 */ /* 0x000f22000c1e1900 */
[----:B------:R-:W-:-:S03]  /*05d0*/  @P3 LOP3.LUT R2, R2, R23, RZ, 0x3c, !PT ;  /* 0x0000001702023212 */ /* 0x000fc600078e3cff */
[----:B------:R-:W4:Y:S01]  /*05e0*/  @P5 LDG.E R23, desc[UR4][R10.64+0x68] ;  /* 0x000068040a175981 */ /* 0x000f22000c1e1900 */
[----:B------:R-:W-:-:S03]  /*05f0*/  @P4 LOP3.LUT R4, R4, R25, RZ, 0x3c, !PT ;  /* 0x0000001904044212 */ /* 0x000fc600078e3cff */
[----:B------:R-:W4:Y:S01]  /*0600*/  @P5 LDG.E R25, desc[UR4][R10.64+0x70] ;  /* 0x000070040a195981 */ /* 0x000f22000c1e1900 */
[----:B--2---:R-:W-:-:S03]  /*0610*/  @P3 LOP3.LUT R5, R5, R18, RZ, 0x3c, !PT ;  /* 0x0000001205053212 */ /* 0x004fc600078e3cff */
[----:B------:R-:W2:Y:S01]  /*0620*/  @P5 LDG.E R18, desc[UR4][R10.64+0x6c] ;  /* 0x00006c040a125981 */ /* 0x000ea2000c1e1900 */
[----:B---3--:R-:W-:-:S03]  /*0630*/  @P4 LOP3.LUT R5, R5, R20, RZ, 0x3c, !PT ;  /* 0x0000001405054212 */ /* 0x008fc600078e3cff */
[----:B------:R-:W3:Y:S01]  /*0640*/  @P5 LDG.E R20, desc[UR4][R10.64+0x74] ;  /* 0x000074040a145981 */ /* 0x000ee2000c1e1900 */
[----:B----4-:R-:W-:-:S03]  /*0650*/  @P4 LOP3.LUT R3, R3, R22, RZ, 0x3c, !PT ;  /* 0x0000001603034212 */ /* 0x010fc600078e3cff */
[----:B------:R-:W4:Y:S01]  /*0660*/  @P0 LDG.E R22, desc[UR4][R10.64+0x8c] ;  /* 0x00008c040a160981 */ /* 0x000f22000c1e1900 */
[----:B------:R-:W-:-:S03]  /*0670*/  @P6 LOP3.LUT R15, R15, R26, RZ, 0x3c, !PT ;  /* 0x0000001a0f0f6212 */ /* 0x000fc600078e3cff */
        /* <DEDUP_REMOVED lines=13> */
[----:B------:R-:W-:Y:S02]  /*0750*/  @P6 LOP3.LUT R4, R4, R27, RZ, 0x3c, !PT ;  /* 0x0000001b04046212 */ /* 0x000fe400078e3cff */
[----:B------:R-:W-:Y:S02]  /*0760*/  @P6 LOP3.LUT R2, R2, R21, RZ, 0x3c, !PT ;  /* 0x0000001502026212 */ /* 0x000fe400078e3cff */
[----:B------:R-:W-:Y:S02]  /*0770*/  @P0 LOP3.LUT R4, R4, R23, RZ, 0x3c, !PT ;  /* 0x0000001704040212 */ /* 0x000fe400078e3cff */
[----:B------:R-:W-:Y:S02]  /*0780*/  @P0 LOP3.LUT R2, R2, R25, RZ, 0x3c, !PT ;  /* 0x0000001902020212 */ /* 0x000fe400078e3cff */
[----:B--2---:R-:W-:Y:S02]  /*0790*/  @P6 LOP3.LUT R5, R5, R18, RZ, 0x3c, !PT ;  /* 0x0000001205056212 */ /* 0x004fe400078e3cff */
[----:B---3--:R-:W-:-:S02]  /*07a0*/  @P6 LOP3.LUT R3, R3, R20, RZ, 0x3c, !PT ;  /* 0x0000001403036212 */ /* 0x008fc400078e3cff */
[----:B----4-:R-:W-:Y:S02]  /*07b0*/  @P0 LOP3.LUT R5, R5, R22, RZ, 0x3c, !PT ;  /* 0x0000001605050212 */ /* 0x010fe400078e3cff */
[----:B------:R-:W-:Y:S02]  /*07c0*/  @P0 LOP3.LUT R3, R3, R26, RZ, 0x3c, !PT ;  /* 0x0000001a03030212 */ /* 0x000fe400078e3cff */
[----:B------:R-:W-:-:S13]  /*07d0*/  R2P PR, R24.B1, 0x7f ;  /* 0x0000007f18007804 */ /* 0x000fda0000001000 */
[----:B------:R-:W2:Y:S04]  /*07e0*/  @P0 LDG.E R18, desc[UR4][R10.64+0xa0] ;  /* 0x0000a0040a120981 */ /* 0x000ea8000c1e1900 */
[----:B------:R-:W3:Y:S04]  /*07f0*/  @P1 LDG.E R22, desc[UR4][R10.64+0xb4] ;  /* 0x0000b4040a161981 */ /* 0x000ee8000c1e1900 */
[----:B------:R-:W4:Y:S04]  /*0800*/  @P2 LDG.E R26, desc[UR4][R10.64+0xc8] ;  /* 0x0000c8040a1a2981 */ /* 0x000f28000c1e1900 */
[----:B------:R-:W4:Y:S04]  /*0810*/  @P3 LDG.E R28, desc[UR4][R10.64+0xdc] ;  /* 0x0000dc040a1c3981 */ /* 0x000f28000c1e1900 */
[----:B------:R-:W4:Y:S04]  /*0820*/  @P0 LDG.E R23, desc[UR4][R10.64+0xa4] ;  /* 0x0000a4040a170981 */ /* 0x000f28000c1e1900 */
[----:B------:R-:W4:Y:S04]  /*0830*/  @P0 LDG.E R20, desc[UR4][R10.64+0xa8] ;  /* 0x0000a8040a140981 */ /* 0x000f28000c1e1900 */
[----:B------:R-:W4:Y:S04]  /*0840*/  @P4 LDG.E R25, desc[UR4][R10.64+0xf0] ;  /* 0x0000f0040a194981 */ /* 0x000f28000c1e1900 */
        /* <DEDUP_REMOVED lines=21> */
[----:B------:R-:W-:Y:S02]  /*09a0*/  LOP3.LUT P0, RZ, R24, 0x8000, RZ, 0xc0, !PT ;  /* 0x0000800018ff7812 */ /* 0x000fe4000780c0ff */
[----:B----4-:R-:W-:Y:S01]  /*09b0*/  @P5 LOP3.LUT R15, R15, R26, RZ, 0x3c, !PT ;  /* 0x0000001a0f0f5212 */ /* 0x010fe200078e3cff */
[----:B------:R-:W4:Y:S04]  /*09c0*/  @P3 LDG.E R24, desc[UR4][R10.64+0xe4] ;  /* 0x0000e4040a183981 */ /* 0x000f28000c1e1900 */
[----:B------:R-:W2:Y:S01]  /*09d0*/  @P6 LDG.E R26, desc[UR4][R10.64+0x118] ;  /* 0x000118040a1a6981 */ /* 0x000ea2000c1e1900 */
        /* <DEDUP_REMOVED lines=8> */
[----:B---3--:R-:W-:-:S03]  /*0a60*/  @P2 LOP3.LUT R3, R3, R22, RZ, 0x3c, !PT ;  /* 0x0000001603032212 */ /* 0x008fc600078e3cff */
[----:B------:R-:W3:Y:S01]  /*0a70*/  @P4 LDG.E R22, desc[UR4][R10.64+0x100] ;  /* 0x000100040a164981 */ /* 0x000ee2000c1e1900 */
[----:B--2---:R-:W-:-:S03]  /*0a80*/  @P6 LOP3.LUT R15, R15, R26, RZ, 0x3c, !PT ;  /* 0x0000001a0f0f6212 */ /* 0x004fc600078e3cff */
[----:B------:R-:W2:Y:S01]  /*0a90*/  @P0 LDG.E R26, desc[UR4][R10.64+0x12c] ;  /* 0x00012c040a1a0981 */ /* 0x000ea2000c1e1900 */
[----:B----4-:R-:W-:-:S03]  /*0aa0*/  @P2 LOP3.LUT R2, R2, R23, RZ, 0x3c, !PT ;  /* 0x0000001702022212 */ /* 0x010fc600078e3cff */
[----:B------:R-:W4:Y:S01]  /*0ab0*/  @P4 LDG.E R23, desc[UR4][R10.64+0xfc] ;  /* 0x0000fc040a174981 */ /* 0x000f22000c1e1900 */
[----:B------:R-:W-:-:S03]  /*0ac0*/  @P2 LOP3.LUT R5, R5, R20, RZ, 0x3c, !PT ;  /* 0x0000001405052212 */ /* 0x000fc600078e3cff */
[----:B------:R-:W4:Y:S01]  /*0ad0*/  @P4 LDG.E R20, desc[UR4][R10.64+0xf8] ;  /* 0x0000f8040a144981 */ /* 0x000f22000c1e1900 */
[----:B------:R-:W-:Y:S02]  /*0ae0*/  @P3 LOP3.LUT R2, R2, R27, RZ, 0x3c, !PT ;  /* 0x0000001b02023212 */ /* 0x000fe400078e3cff */
[----:B------:R-:W-:Y:S01]  /*0af0*/  @P3 LOP3.LUT R4, R4, R25, RZ, 0x3c, !PT ;  /* 0x0000001904043212 */ /* 0x000fe200078e3cff */
[----:B------:R-:W4:Y:S01]  /*0b00*/  @P5 LDG.E R27, desc[UR4][R10.64+0x110] ;  /* 0x000110040a1b5981 */ /* 0x000f22000c1e1900 */
[----:B------:R-:W-:-:S03]  /*0b10*/  @P3 LOP3.LUT R5, R5, R24, RZ, 0x3c, !PT ;  /* 0x0000001805053212 */ /* 0x000fc600078e3cff */
[----:B------:R-:W4:Y:S04]  /*0b20*/  @P5 LDG.E R25, desc[UR4][R10.64+0x108] ;  /* 0x000108040a195981 */ /* 0x000f28000c1e1900 */
        /* <DEDUP_REMOVED lines=19> */
[----:B------:R-:W-:-:S05]  /*0c60*/  VIADD R19, R19, 0x10 ;  /* 0x0000001013137836 */ /* 0x000fca0000000000 */
[----:B------:R-:W-:Y:S02]  /*0c70*/  ISETP.NE.AND P1, PT, R19, 0x20, PT ;  /* 0x000000201300780c */ /* 0x000fe40003f25270 */
[----:B------:R-:W-:Y:S02]  /*0c80*/  @P5 LOP3.LUT R3, R3, R18, RZ, 0x3c, !PT ;  /* 0x0000001203035212 */ /* 0x000fe400078e3cff */
[----:B------:R-:W-:Y:S02]  /*0c90*/  @P6 LOP3.LUT R4, R4, R21, RZ, 0x3c, !PT ;  /* 0x0000001504046212 */ /* 0x000fe400078e3cff */
[----:B---3--:R-:W-:-:S04]  /*0ca0*/  @P6 LOP3.LUT R3, R3, R22, RZ, 0x3c, !PT ;  /* 0x0000001603036212 */ /* 0x008fc800078e3cff */
[----:B--2---:R-:W-:Y:S02]  /*0cb0*/  @P0 LOP3.LUT R3, R3, R26, RZ, 0x3c, !PT ;  /* 0x0000001a03030212 */ /* 0x004fe400078e3cff */
[----:B----4-:R-:W-:Y:S02]  /*0cc0*/  @P6 LOP3.LUT R2, R2, R23, RZ, 0x3c, !PT ;  /* 0x0000001702026212 */ /* 0x010fe400078e3cff */
[----:B------:R-:W-:Y:S02]  /*0cd0*/  @P6 LOP3.LUT R5, R5, R20, RZ, 0x3c, !PT ;  /* 0x0000001405056212 */ /* 0x000fe400078e3cff */
[----:B------:R-:W-:Y:S02]  /*0ce0*/  @P0 LOP3.LUT R2, R2, R27, RZ, 0x3c, !PT ;  /* 0x0000001b02020212 */ /* 0x000fe400078e3cff */
[----:B------:R-:W-:Y:S02]  /*0cf0*/  @P0 LOP3.LUT R4, R4, R25, RZ, 0x3c, !PT ;  /* 0x0000001904040212 */ /* 0x000fe400078e3cff */
[----:B------:R-:W-:Y:S01]  /*0d00*/  @P0 LOP3.LUT R5, R5, R24, RZ, 0x3c, !PT ;  /* 0x0000001805050212 */ /* 0x000fe200078e3cff */
[----:B------:R-:W-:Y:S06]  /*0d10*/  @P1 BRA `(.L_x_26) ;  /* 0xfffffff400481947 */ /* 0x000fec000383ffff */
[----:B------:R-:W-:-:S05]  /*0d20*/  VIADD R17, R17, 0x1 ;  /* 0x0000000111117836 */ /* 0x000fca0000000000 */
[----:B------:R-:W-:-:S13]  /*0d30*/  ISETP.NE.AND P0, PT, R17, 0x5, PT ;  /* 0x000000051100780c */ /* 0x000fda0003f05270 */
[----:B------:R-:W-:Y:S05]  /*0d40*/  @P0 BRA `(.L_x_27) ;  /* 0xfffffff400300947 */ /* 0x000fea000383ffff */
[----:B------:R0:W-:Y:S01]  /*0d50*/  STG.E.64 desc[UR4][R6.64+0x8], R4 ;  /* 0x0000080406007986 */ /* 0x0001e2000c101b04 */
[----:B------:R-:W-:Y:S01]  /*0d60*/  VIADD R14, R14, 0x1 ;  /* 0x000000010e0e7836 */ /* 0x000fe20000000000 */
[----:B------:R-:W-:Y:S02]  /*0d70*/  LOP3.LUT R11, R0, 0x3, RZ, 0xc0, !PT ;  /* 0x00000003000b7812 */ /* 0x000fe400078ec0ff */
[----:B------:R0:W-:Y:S02]  /*0d80*/  STG.E.64 desc[UR4][R6.64+0x10], R2 ;  /* 0x0000100206007986 */ /* 0x0001e4000c101b04 */
[----:B------:R-:W-:Y:S02]  /*0d90*/  ISETP.GE.U32.AND P0, PT, R14, R11, PT ;  /* 0x0000000b0e00720c */ /* 0x000fe40003f06070 */
[----:B------:R0:W-:Y:S11]  /*0da0*/  STG.E desc[UR4][R6.64+0x4], R15 ;  /* 0x0000040f06007986 */ /* 0x0001f6000c101904 */
[----:B------:R-:W-:Y:S05]  /*0db0*/  @!P0 BRA `(.L_x_28) ;  /* 0xfffffff400048947 */ /* 0x000fea000383ffff */
.L_x_25:
[----:B------:R-:W-:Y:S05]  /*0dc0*/  BSYNC.RECONVERGENT B1 ;  /* 0x0000000000017941 */ /* 0x000fea0003800200 */
.L_x_24:
[----:B------:R-:W-:Y:S01]  /*0dd0*/  ISETP.GT.U32.AND P0, PT, R0, 0x3, PT ;  /* 0x000000030000780c */ /* 0x000fe20003f04070 */
[----:B------:R-:W-:Y:S01]  /*0de0*/  VIADD R12, R12, 0x1 ;  /* 0x000000010c0c7836 */ /* 0x000fe20000000000 */
[--C-:B------:R-:W-:Y:S02]  /*0df0*/  SHF.R.U64 R0, R0, 0x2, R13.reuse ;  /* 0x0000000200007819 */ /* 0x100fe4000000120d */
[----:B------:R-:W-:Y:S02]  /*0e00*/  ISETP.GT.U32.AND.EX P0, PT, R13, RZ, PT, P0 ;  /* 0x000000ff0d00720c */ /* 0x000fe40003f04100 */
[----:B------:R-:W-:-:S11]  /*0e10*/  SHF.R.U32.HI R13, RZ, 0x2, R13 ;  /* 0x00000002ff0d7819 */ /* 0x000fd6000001160d */
[----:B------:R-:W-:Y:S05]  /*0e20*/  @P0 BRA `(.L_x_29) ;  /* 0xfffffff000c80947 */ /* 0x000fea000383ffff */
.L_x_23:
[----:B------:R-:W-:Y:S05]  /*0e30*/  BSYNC.RECONVERGENT B0 ;  /* 0x0000000000007941 */ /* 0x000fea0003800200 */
.L_x_22:
[----:B------:R-:W-:Y:S04]  /*0e40*/  STG.E.64 desc[UR4][R6.64+0x18], RZ ;  /* 0x000018ff06007986 */ /* 0x000fe8000c101b04 */
[----:B------:R-:W-:Y:S04]  /*0e50*/  STG.E desc[UR4][R6.64+0x20], RZ ;  /* 0x000020ff06007986 */ /* 0x000fe8000c101904 */
[----:B------:R-:W-:Y:S01]  /*0e60*/  STG.E.64 desc[UR4][R6.64+0x28], RZ ;  /* 0x000028ff06007986 */ /* 0x000fe2000c101b04 */
[----:B------:R-:W-:Y:S05]  /*0e70*/  EXIT ;  /* 0x000000000000794d */ /* 0x000fea0003800000 */
.L_x_30:
        /* <DEDUP_REMOVED lines=16> */
.L_x_33:


//--------------------- .nv.global.init           --------------------------
	.section	.nv.global.init,"aw",@progbits
	.align	4
.nv.global.init:
	.type		mrg32k3aM1SubSeq,@object
	.size		mrg32k3aM1SubSeq,(mrg32k3aM2SubSeq - mrg32k3aM1SubSeq)
mrg32k3aM1SubSeq:
        /*0000*/ 	.byte	0x0b, 0xcc, 0xee, 0x04, 0x73, 0x29, 0x8b, 0x6f, 0xf6, 0x53, 0x03, 0xf6, 0x23, 0xf6, 0xea, 0xda
        /* <DEDUP_REMOVED lines=125> */
	.type		mrg32k3aM2SubSeq,@object
	.size		mrg32k3aM2SubSeq,(mrg32k3aM1 - mrg32k3aM2SubSeq)
mrg32k3aM2SubSeq:
        /* <DEDUP_REMOVED lines=126> */
	.type		mrg32k3aM1,@object
	.size		mrg32k3aM1,(mrg32k3aM1Seq - mrg32k3aM1)
mrg32k3aM1:
        /* <DEDUP_REMOVED lines=144> */
	.type		mrg32k3aM1Seq,@object
	.size		mrg32k3aM1Seq,(mrg32k3aM2 - mrg32k3aM1Seq)
mrg32k3aM1Seq:
        /* <DEDUP_REMOVED lines=144> */
	.type		mrg32k3aM2,@object
	.size		mrg32k3aM2,(mrg32k3aM2Seq - mrg32k3aM2)
mrg32k3aM2:
        /* <DEDUP_REMOVED lines=144> */
	.type		mrg32k3aM2Seq,@object
	.size		mrg32k3aM2Seq,(precalc_xorwow_matrix - mrg32k3aM2Seq)
mrg32k3aM2Seq:
        /* <DEDUP_REMOVED lines=144> */
	.type		precalc_xorwow_matrix,@object
	.size		precalc_xorwow_matrix,(precalc_xorwow_offset_matrix - precalc_xorwow_matrix)
precalc_xorwow_matrix:
        /* <DEDUP_REMOVED lines=6400> */
	.type		precalc_xorwow_offset_matrix,@object
	.size		precalc_xorwow_offset_matrix,(.L_1 - precalc_xorwow_offset_matrix)
precalc_xorwow_offset_matrix:
        /* <DEDUP_REMOVED lines=6400> */
.L_1:


//--------------------- .nv.shared._Z6run_GAP6InsectiS0_P17curandStateXORWOWiP9warp_datai --------------------------
	.section	.nv.shared._Z6run_GAP6InsectiS0_P17curandStateXORWOWiP9warp_datai,"aw",@nobits
	.sectionflags	@""
	.align	4
.nv.shared._Z6run_GAP6InsectiS0_P17curandStateXORWOWiP9warp_datai:
	.zero		2588


//--------------------- .nv.shared.reserved.0     --------------------------
	.section	.nv.shared.reserved.0,"aw",@nobits
	.weak		__nv_reservedSMEM_offset_0_alias
	.size		__nv_reservedSMEM_offset_0_alias, 0, 64
	.other		__nv_reservedSMEM_offset_0_alias,@"STO_CUDA_RESERVED_SHARED STV_DEFAULT"
__nv_reservedSMEM_offset_0_alias:
	.zero		0
	.zero		64


//--------------------- .nv.constant0._Z6run_GAP6InsectiS0_P17curandStateXORWOWiP9warp_datai --------------------------
	.section	.nv.constant0._Z6run_GAP6InsectiS0_P17curandStateXORWOWiP9warp_datai,"a",@progbits
	.sectionflags	@""
	.align	4
.nv.constant0._Z6run_GAP6InsectiS0_P17curandStateXORWOWiP9warp_datai:
	.zero		948


//--------------------- .nv.constant0._Z7initRNGP17curandStateXORWOWPf --------------------------
	.section	.nv.constant0._Z7initRNGP17curandStateXORWOWPf,"a",@progbits
	.sectionflags	@""
	.align	4
.nv.constant0._Z7initRNGP17curandStateXORWOWPf:
	.zero		912


//--------------------- SYMBOLS --------------------------

	.type		.nv.reservedSmem.offset0,@object
	.size		.nv.reservedSmem.offset0,0x4
	.type		.nv.reservedSmem.cap,@object
	.size		.nv.reservedSmem.cap,0x4
